	.target	sm_90a

	.elftype	@"ET_EXEC"


//--------------------- .note.nv.tkinfo           --------------------------
	.section	.note.nv.tkinfo,"",@"SHT_NOTE"
	.sectionflags	@"SHF_NOTE_NV_TKINFO"
	.tkinfo
        /*0018*/ 	.word	0x00000002
        /*0030*/ 	.string	""
        /*0030*/ 	.string	"ptxas"
        /*0030*/ 	.string	"Cuda compilation tools, release 13.0, V13.0.88"
        /*0030*/ 	.string	"Build cuda_13.0.r13.0/compiler.36424714_0"
        /*0030*/ 	.string	"-arch sm_90a -m 64 "



//--------------------- .note.nv.cuinfo           --------------------------
	.section	.note.nv.cuinfo,"",@"SHT_NOTE"
	.sectionflags	@"SHF_NOTE_NV_CUINFO"
        /*0018*/ 	.short	0x0002
        /*001a*/ 	.short	0x005a
        /*001c*/ 	.short	0x0082
	.zero		2


//--------------------- .nv.info                  --------------------------
	.section	.nv.info,"",@"SHT_CUDA_INFO"
	.align	4


	//----- nvinfo : EIATTR_REGCOUNT
	.align		4
        /*0000*/ 	.byte	0x04, 0x2f
        /*0002*/ 	.short	(.L_16 - .L_15)
	.align		4
.L_15:
        /*0004*/ 	.word	index@(_ZN7cutlass13device_kernelINS_4gemm6kernel13GemmUniversalIN4cute5tupleIJiiiiEEENS1_10collective13CollectiveMmaINS1_37MainloopSm90TmaGmmaWarpSpecializedFP8ILi10ENS5_IJNS4_1CILi1EEESB_SB_EEENS1_35KernelTmaWarpSpecializedCooperativeEEENS5_IJNSA_ILi256EEENSA_ILi64EEESG_EEENS_12float_e4m3_tENS5_IJlSB_lEEESI_SJ_NS4_8TiledMMAINS4_8MMA_AtomIJNS4_4SM904GMMA30MMA_64x64x32_F32E4M3E4M3_SS_TNILNSN_7ScaleInE1ELSP_1EEEEEENS4_6LayoutINS5_IJNSA_ILi2EEESB_SB_EEENS5_IJSB_NSA_ILi0EEESV_EEEEENS5_IJNS4_10UnderscoreESY_SY_EEEEENS4_13SM90_TMA_LOADENS4_14ComposedLayoutINS4_7SwizzleILi2ELi4ELi3EEENS4_18smem_ptr_flag_bitsILi8EEENSS_INS5_IJNSA_ILi8EEESG_EEENS5_IJSG_SB_EEEEEEEvNS4_8identityES11_S1B_vS1C_EENS_8epilogue10collective18CollectiveEpilogueINS1E_22Sm90TmaWarpSpecializedILi4ELi2ELi16ELb0ELb0EEEJSH_NS5_IJNSA_ILi128EEENSA_ILi32EEEEEESI_SJ_SI_SJ_NS1E_6fusion15FusionCallbacksIS1I_NS1M_17LinCombPerRowBiasISI_fSI_SI_fLi16ELNS_15FloatRoundStyleE2EEESH_S1L_JEEES11_NS12_INS13_ILi1ELi4ELi3EEES16_NSS_INS5_IJS17_S1K_EEENS5_IJS1K_SB_EEEEEEENS4_39AutoVectorizingCopyWithAssumedAlignmentILi128EEENS4_14SM90_TMA_STOREES1W_S1Y_NS4_9Copy_AtomIJNS4_17SM90_U32x4_STSM_NENS_6half_tEEEEvEEEvvEEEEvNT_6ParamsE)
        /*0008*/ 	.word	0x000000a8


	//----- nvinfo : EIATTR_FRAME_SIZE
	.align		4
.L_16:
        /*000c*/ 	.byte	0x04, 0x11
        /*000e*/ 	.short	(.L_18 - .L_17)
	.align		4
.L_17:
        /*0010*/ 	.word	index@(_ZN7cutlass13device_kernelINS_4gemm6kernel13GemmUniversalIN4cute5tupleIJiiiiEEENS1_10collective13CollectiveMmaINS1_37MainloopSm90TmaGmmaWarpSpecializedFP8ILi10ENS5_IJNS4_1CILi1EEESB_SB_EEENS1_35KernelTmaWarpSpecializedCooperativeEEENS5_IJNSA_ILi256EEENSA_ILi64EEESG_EEENS_12float_e4m3_tENS5_IJlSB_lEEESI_SJ_NS4_8TiledMMAINS4_8MMA_AtomIJNS4_4SM904GMMA30MMA_64x64x32_F32E4M3E4M3_SS_TNILNSN_7ScaleInE1ELSP_1EEEEEENS4_6LayoutINS5_IJNSA_ILi2EEESB_SB_EEENS5_IJSB_NSA_ILi0EEESV_EEEEENS5_IJNS4_10UnderscoreESY_SY_EEEEENS4_13SM90_TMA_LOADENS4_14ComposedLayoutINS4_7SwizzleILi2ELi4ELi3EEENS4_18smem_ptr_flag_bitsILi8EEENSS_INS5_IJNSA_ILi8EEESG_EEENS5_IJSG_SB_EEEEEEEvNS4_8identityES11_S1B_vS1C_EENS_8epilogue10collective18CollectiveEpilogueINS1E_22Sm90TmaWarpSpecializedILi4ELi2ELi16ELb0ELb0EEEJSH_NS5_IJNSA_ILi128EEENSA_ILi32EEEEEESI_SJ_SI_SJ_NS1E_6fusion15FusionCallbacksIS1I_NS1M_17LinCombPerRowBiasISI_fSI_SI_fLi16ELNS_15FloatRoundStyleE2EEESH_S1L_JEEES11_NS12_INS13_ILi1ELi4ELi3EEES16_NSS_INS5_IJS17_S1K_EEENS5_IJS1K_SB_EEEEEEENS4_39AutoVectorizingCopyWithAssumedAlignmentILi128EEENS4_14SM90_TMA_STOREES1W_S1Y_NS4_9Copy_AtomIJNS4_17SM90_U32x4_STSM_NENS_6half_tEEEEvEEEvvEEEEvNT_6ParamsE)
        /*0014*/ 	.word	0x00000000


	//----- nvinfo : EIATTR_MIN_STACK_SIZE
	.align		4
.L_18:
        /*0018*/ 	.byte	0x04, 0x12
        /*001a*/ 	.short	(.L_20 - .L_19)
	.align		4
.L_19:
        /*001c*/ 	.word	index@(_ZN7cutlass13device_kernelINS_4gemm6kernel13GemmUniversalIN4cute5tupleIJiiiiEEENS1_10collective13CollectiveMmaINS1_37MainloopSm90TmaGmmaWarpSpecializedFP8ILi10ENS5_IJNS4_1CILi1EEESB_SB_EEENS1_35KernelTmaWarpSpecializedCooperativeEEENS5_IJNSA_ILi256EEENSA_ILi64EEESG_EEENS_12float_e4m3_tENS5_IJlSB_lEEESI_SJ_NS4_8TiledMMAINS4_8MMA_AtomIJNS4_4SM904GMMA30MMA_64x64x32_F32E4M3E4M3_SS_TNILNSN_7ScaleInE1ELSP_1EEEEEENS4_6LayoutINS5_IJNSA_ILi2EEESB_SB_EEENS5_IJSB_NSA_ILi0EEESV_EEEEENS5_IJNS4_10UnderscoreESY_SY_EEEEENS4_13SM90_TMA_LOADENS4_14ComposedLayoutINS4_7SwizzleILi2ELi4ELi3EEENS4_18smem_ptr_flag_bitsILi8EEENSS_INS5_IJNSA_ILi8EEESG_EEENS5_IJSG_SB_EEEEEEEvNS4_8identityES11_S1B_vS1C_EENS_8epilogue10collective18CollectiveEpilogueINS1E_22Sm90TmaWarpSpecializedILi4ELi2ELi16ELb0ELb0EEEJSH_NS5_IJNSA_ILi128EEENSA_ILi32EEEEEESI_SJ_SI_SJ_NS1E_6fusion15FusionCallbacksIS1I_NS1M_17LinCombPerRowBiasISI_fSI_SI_fLi16ELNS_15FloatRoundStyleE2EEESH_S1L_JEEES11_NS12_INS13_ILi1ELi4ELi3EEES16_NSS_INS5_IJS17_S1K_EEENS5_IJS1K_SB_EEEEEEENS4_39AutoVectorizingCopyWithAssumedAlignmentILi128EEENS4_14SM90_TMA_STOREES1W_S1Y_NS4_9Copy_AtomIJNS4_17SM90_U32x4_STSM_NENS_6half_tEEEEvEEEvvEEEEvNT_6ParamsE)
        /*0020*/ 	.word	0x00000000
.L_20:


//--------------------- .nv.compat                --------------------------
	.section	.nv.compat,"",@"SHT_CUDA_COMPAT_INFO"
	.align	4
        /*0000*/ 	.byte	0x02, 0x09, 0x01, 0x00, 0x02, 0x02, 0x04, 0x00, 0x02, 0x05, 0x05, 0x00, 0x03, 0x07, 0x01, 0x01
        /*0010*/ 	.byte	0x02, 0x03, 0x01, 0x00, 0x02, 0x06, 0x01, 0x00, 0x04, 0x0b, 0x08, 0x00, 0x00, 0x00, 0x00, 0x00
        /*0020*/ 	.byte	0x00, 0x00, 0x00, 0x00


//--------------------- .nv.info._ZN7cutlass13device_kernelINS_4gemm6kernel13GemmUniversalIN4cute5tupleIJiiiiEEENS1_10collective13CollectiveMmaINS1_37MainloopSm90TmaGmmaWarpSpecializedFP8ILi10ENS5_IJNS4_1CILi1EEESB_SB_EEENS1_35KernelTmaWarpSpecializedCooperativeEEENS5_IJNSA_ILi256EEENSA_ILi64EEESG_EEENS_12float_e4m3_tENS5_IJlSB_lEEESI_SJ_NS4_8TiledMMAINS4_8MMA_AtomIJNS4_4SM904GMMA30MMA_64x64x32_F32E4M3E4M3_SS_TNILNSN_7ScaleInE1ELSP_1EEEEEENS4_6LayoutINS5_IJNSA_ILi2EEESB_SB_EEENS5_IJSB_NSA_ILi0EEESV_EEEEENS5_IJNS4_10UnderscoreESY_SY_EEEEENS4_13SM90_TMA_LOADENS4_14ComposedLayoutINS4_7SwizzleILi2ELi4ELi3EEENS4_18smem_ptr_flag_bitsILi8EEENSS_INS5_IJNSA_ILi8EEESG_EEENS5_IJSG_SB_EEEEEEEvNS4_8identityES11_S1B_vS1C_EENS_8epilogue10collective18CollectiveEpilogueINS1E_22Sm90TmaWarpSpecializedILi4ELi2ELi16ELb0ELb0EEEJSH_NS5_IJNSA_ILi128EEENSA_ILi32EEEEEESI_SJ_SI_SJ_NS1E_6fusion15FusionCallbacksIS1I_NS1M_17LinCombPerRowBiasISI_fSI_SI_fLi16ELNS_15FloatRoundStyleE2EEESH_S1L_JEEES11_NS12_INS13_ILi1ELi4ELi3EEES16_NSS_INS5_IJS17_S1K_EEENS5_IJS1K_SB_EEEEEEENS4_39AutoVectorizingCopyWithAssumedAlignmentILi128EEENS4_14SM90_TMA_STOREES1W_S1Y_NS4_9Copy_AtomIJNS4_17SM90_U32x4_STSM_NENS_6half_tEEEEvEEEvvEEEEvNT_6ParamsE --------------------------
	.section	.nv.info._ZN7cutlass13device_kernelINS_4gemm6kernel13GemmUniversalIN4cute5tupleIJiiiiEEENS1_10collective13CollectiveMmaINS1_37MainloopSm90TmaGmmaWarpSpecializedFP8ILi10ENS5_IJNS4_1CILi1EEESB_SB_EEENS1_35KernelTmaWarpSpecializedCooperativeEEENS5_IJNSA_ILi256EEENSA_ILi64EEESG_EEENS_12float_e4m3_tENS5_IJlSB_lEEESI_SJ_NS4_8TiledMMAINS4_8MMA_AtomIJNS4_4SM904GMMA30MMA_64x64x32_F32E4M3E4M3_SS_TNILNSN_7ScaleInE1ELSP_1EEEEEENS4_6LayoutINS5_IJNSA_ILi2EEESB_SB_EEENS5_IJSB_NSA_ILi0EEESV_EEEEENS5_IJNS4_10UnderscoreESY_SY_EEEEENS4_13SM90_TMA_LOADENS4_14ComposedLayoutINS4_7SwizzleILi2ELi4ELi3EEENS4_18smem_ptr_flag_bitsILi8EEENSS_INS5_IJNSA_ILi8EEESG_EEENS5_IJSG_SB_EEEEEEEvNS4_8identityES11_S1B_vS1C_EENS_8epilogue10collective18CollectiveEpilogueINS1E_22Sm90TmaWarpSpecializedILi4ELi2ELi16ELb0ELb0EEEJSH_NS5_IJNSA_ILi128EEENSA_ILi32EEEEEESI_SJ_SI_SJ_NS1E_6fusion15FusionCallbacksIS1I_NS1M_17LinCombPerRowBiasISI_fSI_SI_fLi16ELNS_15FloatRoundStyleE2EEESH_S1L_JEEES11_NS12_INS13_ILi1ELi4ELi3EEES16_NSS_INS5_IJS17_S1K_EEENS5_IJS1K_SB_EEEEEEENS4_39AutoVectorizingCopyWithAssumedAlignmentILi128EEENS4_14SM90_TMA_STOREES1W_S1Y_NS4_9Copy_AtomIJNS4_17SM90_U32x4_STSM_NENS_6half_tEEEEvEEEvvEEEEvNT_6ParamsE,"",@"SHT_CUDA_INFO"
	.sectionflags	@""
	.align	4


	//----- nvinfo : EIATTR_CUDA_API_VERSION
	.align		4
        /*0000*/ 	.byte	0x04, 0x37
        /*0002*/ 	.short	(.L_22 - .L_21)
.L_21:
        /*0004*/ 	.word	0x00000082


	//----- nvinfo : EIATTR_KPARAM_INFO
	.align		4
.L_22:
        /*0008*/ 	.byte	0x04, 0x17
        /*000a*/ 	.short	(.L_24 - .L_23)
.L_23:
        /*000c*/ 	.word	0x00000000
        /*0010*/ 	.short	0x0000
        /*0012*/ 	.short	0x0070
        /*0014*/ 	.byte	0x00, 0xf0, 0x01, 0x1c


	//----- nvinfo : EIATTR_SPARSE_MMA_MASK
	.align		4
.L_24:
        /*0018*/ 	.byte	0x03, 0x50
        /*001a*/ 	.short	0x0000


	//----- nvinfo : EIATTR_MAXREG_COUNT
	.align		4
        /*001c*/ 	.byte	0x03, 0x1b
        /*001e*/ 	.short	0x00a8


	//----- nvinfo : EIATTR_NUM_BARRIERS
	.align		4
        /*0020*/ 	.byte	0x02, 0x4c
        /*0022*/ 	.byte	0x02
	.zero		1


	//----- nvinfo : EIATTR_EXTERNS
	.align		4
        /*0024*/ 	.byte	0x04, 0x0f
        /*0026*/ 	.short	(.L_26 - .L_25)


	//   ....[0]....
	.align		4
.L_25:
        /*0028*/ 	.word	index@(__assertfail)


	//----- nvinfo : EIATTR_MERCURY_ISA_VERSION
	.align		4
.L_26:
        /*002c*/ 	.byte	0x03, 0x5f
        /*002e*/ 	.short	0x0101


	//----- nvinfo : EIATTR_INT_WARP_WIDE_INSTR_OFFSETS
	.align		4
        /*0030*/ 	.byte	0x04, 0x31
        /*0032*/ 	.short	(.L_28 - .L_27)


	//   ....[0]....
.L_27:
        /*0034*/ 	.word	0x000009c0


	//   ....[1]....
        /*0038*/ 	.word	0x000009d0


	//   ....[2]....
        /*003c*/ 	.word	0x00000a80


	//----- nvinfo : EIATTR_COOP_GROUP_MASK_REGIDS
	.align		4
.L_28:
        /*0040*/ 	.byte	0x04, 0x29
        /*0042*/ 	.short	(.L_30 - .L_29)


	//   ....[0]....
.L_29:
        /*0044*/ 	.word	0xffffffff


	//   ....[1]....
        /*0048*/ 	.word	0xffffffff


	//   ....[2]....
        /*004c*/ 	.word	0xffffffff


	//   ....[3]....
        /*0050*/ 	.word	0xffffffff


	//   ....[4]....
        /*0054*/ 	.word	0xffffffff


	//   ....[5]....
        /*0058*/ 	.word	0xffffffff


	//----- nvinfo : EIATTR_COOP_GROUP_INSTR_OFFSETS
	.align		4
.L_30:
        /*005c*/ 	.byte	0x04, 0x28
        /*005e*/ 	.short	(.L_32 - .L_31)


	//   ....[0]....
.L_31:
        /*0060*/ 	.word	0x00000070


	//   ....[1]....
        /*0064*/ 	.word	0x00000080


	//   ....[2]....
        /*0068*/ 	.word	0x00000430


	//   ....[3]....
        /*006c*/ 	.word	0x000006b0


	//   ....[4]....
        /*0070*/ 	.word	0x00000860


	//   ....[5]....
        /*0074*/ 	.word	0x000015b0


	//----- nvinfo : EIATTR_REG_RECONFIG
	.align		4
.L_32:
        /*0078*/ 	.byte	0x01, 0x54
	.zero		2


	//----- nvinfo : EIATTR_SYSCALL_OFFSETS
	.align		4
        /*007c*/ 	.byte	0x04, 0x46
        /*007e*/ 	.short	(.L_34 - .L_33)


	//   ....[0]....
.L_33:
        /*0080*/ 	.word	0x000034e0


	//   ....[1]....
        /*0084*/ 	.word	0x00003620


	//----- nvinfo : EIATTR_MBARRIER_INSTR_OFFSETS
	.align		4
.L_34:
        /*0088*/ 	.byte	0x04, 0x39
        /*008a*/ 	.short	(.L_36 - .L_35)


	//   ....[0]....
.L_35:
        /*008c*/ 	.word	0x00000550
        /*0090*/ 	.word	0x000000ff
        /*0094*/ 	.word	0x00000000
        /*0098*/ 	.short	0x0100
        /*009a*/ 	.byte	0x08
	.zero		1


	//   ....[1]....
        /*009c*/ 	.word	0x00000560
        /*00a0*/ 	.word	0x000000ff
        /*00a4*/ 	.word	0x00000050
        /*00a8*/ 	.short	0x0100
        /*00aa*/ 	.byte	0x08
	.zero		1


	//   ....[2]....
        /*00ac*/ 	.word	0x00000570
        /*00b0*/ 	.word	0x000000ff
        /*00b4*/ 	.word	0x00000008
        /*00b8*/ 	.short	0x0100
        /*00ba*/ 	.byte	0x08
	.zero		1


	//   ....[3]....
        /*00bc*/ 	.word	0x00000580
        /*00c0*/ 	.word	0x000000ff
        /*00c4*/ 	.word	0x00000058
        /*00c8*/ 	.short	0x0100
        /*00ca*/ 	.byte	0x08
	.zero		1


	//   ....[4]....
        /*00cc*/ 	.word	0x00000590
        /*00d0*/ 	.word	0x000000ff
        /*00d4*/ 	.word	0x00000010
        /*00d8*/ 	.short	0x0100
        /*00da*/ 	.byte	0x08
	.zero		1


	//   ....[5]....
        /*00dc*/ 	.word	0x000005a0
        /*00e0*/ 	.word	0x000000ff
        /*00e4*/ 	.word	0x00000060
        /*00e8*/ 	.short	0x0100
        /*00ea*/ 	.byte	0x08
	.zero		1


	//   ....[6]....
        /*00ec*/ 	.word	0x000005b0
        /*00f0*/ 	.word	0x000000ff
        /*00f4*/ 	.word	0x00000018
        /*00f8*/ 	.short	0x0100
        /*00fa*/ 	.byte	0x08
	.zero		1


	//   ....[7]....
        /*00fc*/ 	.word	0x000005c0
        /*0100*/ 	.word	0x000000ff
        /*0104*/ 	.word	0x00000068
        /*0108*/ 	.short	0x0100
        /*010a*/ 	.byte	0x08
	.zero		1


	//   ....[8]....
        /*010c*/ 	.word	0x000005d0
        /*0110*/ 	.word	0x000000ff
        /*0114*/ 	.word	0x00000020
        /*0118*/ 	.short	0x0100
        /*011a*/ 	.byte	0x08
	.zero		1


	//   ....[9]....
        /*011c*/ 	.word	0x000005e0
        /*0120*/ 	.word	0x000000ff
        /*0124*/ 	.word	0x00000070
        /*0128*/ 	.short	0x0100
        /*012a*/ 	.byte	0x08
	.zero		1


	//   ....[10]....
        /*012c*/ 	.word	0x000005f0
        /*0130*/ 	.word	0x000000ff
        /*0134*/ 	.word	0x00000028
        /*0138*/ 	.short	0x0100
        /*013a*/ 	.byte	0x08
	.zero		1


	//   ....[11]....
        /*013c*/ 	.word	0x00000600
        /*0140*/ 	.word	0x000000ff
        /*0144*/ 	.word	0x00000078
        /*0148*/ 	.short	0x0100
        /*014a*/ 	.byte	0x08
	.zero		1


	//   ....[12]....
        /*014c*/ 	.word	0x00000610
        /*0150*/ 	.word	0x000000ff
        /*0154*/ 	.word	0x00000030
        /*0158*/ 	.short	0x0100
        /*015a*/ 	.byte	0x08
	.zero		1


	//   ....[13]....
        /*015c*/ 	.word	0x00000620
        /*0160*/ 	.word	0x000000ff
        /*0164*/ 	.word	0x00000080
        /*0168*/ 	.short	0x0100
        /*016a*/ 	.byte	0x08
	.zero		1


	//   ....[14]....
        /*016c*/ 	.word	0x00000630
        /*0170*/ 	.word	0x000000ff
        /*0174*/ 	.word	0x00000038
        /*0178*/ 	.short	0x0100
        /*017a*/ 	.byte	0x08
	.zero		1


	//   ....[15]....
        /*017c*/ 	.word	0x00000640
        /*0180*/ 	.word	0x000000ff
        /*0184*/ 	.word	0x00000088
        /*0188*/ 	.short	0x0100
        /*018a*/ 	.byte	0x08
	.zero		1


	//   ....[16]....
        /*018c*/ 	.word	0x00000650
        /*0190*/ 	.word	0x000000ff
        /*0194*/ 	.word	0x00000040
        /*0198*/ 	.short	0x0100
        /*019a*/ 	.byte	0x08
	.zero		1


	//   ....[17]....
        /*019c*/ 	.word	0x00000660
        /*01a0*/ 	.word	0x000000ff
        /*01a4*/ 	.word	0x00000090
        /*01a8*/ 	.short	0x0100
        /*01aa*/ 	.byte	0x08
	.zero		1


	//   ....[18]....
        /*01ac*/ 	.word	0x00000670
        /*01b0*/ 	.word	0x000000ff
        /*01b4*/ 	.word	0x00000048
        /*01b8*/ 	.short	0x0100
        /*01ba*/ 	.byte	0x08
	.zero		1


	//   ....[19]....
        /*01bc*/ 	.word	0x00000680
        /*01c0*/ 	.word	0x000000ff
        /*01c4*/ 	.word	0x00000098
        /*01c8*/ 	.short	0x0100
        /*01ca*/ 	.byte	0x08
	.zero		1


	//   ....[20]....
        /*01cc*/ 	.word	0x000007d0
        /*01d0*/ 	.word	0x000000ff
        /*01d4*/ 	.word	0x000000a0
        /*01d8*/ 	.short	0x0100
        /*01da*/ 	.byte	0x08
	.zero		1


	//   ....[21]....
        /*01dc*/ 	.word	0x000007e0
        /*01e0*/ 	.word	0x000000ff
        /*01e4*/ 	.word	0x000000c0
        /*01e8*/ 	.short	0x0100
        /*01ea*/ 	.byte	0x08
	.zero		1


	//   ....[22]....
        /*01ec*/ 	.word	0x000007f0
        /*01f0*/ 	.word	0x000000ff
        /*01f4*/ 	.word	0x000000a8
        /*01f8*/ 	.short	0x0100
        /*01fa*/ 	.byte	0x08
	.zero		1


	//   ....[23]....
        /*01fc*/ 	.word	0x00000800
        /*0200*/ 	.word	0x000000ff
        /*0204*/ 	.word	0x000000c8
        /*0208*/ 	.short	0x0100
        /*020a*/ 	.byte	0x08
	.zero		1


	//   ....[24]....
        /*020c*/ 	.word	0x00000810
        /*0210*/ 	.word	0x000000ff
        /*0214*/ 	.word	0x000000b0
        /*0218*/ 	.short	0x0100
        /*021a*/ 	.byte	0x08
	.zero		1


	//   ....[25]....
        /*021c*/ 	.word	0x00000820
        /*0220*/ 	.word	0x000000ff
        /*0224*/ 	.word	0x000000d0
        /*0228*/ 	.short	0x0100
        /*022a*/ 	.byte	0x08
	.zero		1


	//   ....[26]....
        /*022c*/ 	.word	0x00000830
        /*0230*/ 	.word	0x000000ff
        /*0234*/ 	.word	0x000000b8
        /*0238*/ 	.short	0x0100
        /*023a*/ 	.byte	0x08
	.zero		1


	//   ....[27]....
        /*023c*/ 	.word	0x00000840
        /*0240*/ 	.word	0x000000ff
        /*0244*/ 	.word	0x000000d8
        /*0248*/ 	.short	0x0100
        /*024a*/ 	.byte	0x08
	.zero		1


	//   ....[28]....
        /*024c*/ 	.word	0x00000b20
        /*0250*/ 	.word	0x000000ff
        /*0254*/ 	.word	0x000000e0
        /*0258*/ 	.short	0x0100
        /*025a*/ 	.byte	0x08
	.zero		1


	//   ....[29]....
        /*025c*/ 	.word	0x00000b40
        /*0260*/ 	.word	0x000000ff
        /*0264*/ 	.word	0x000000e8
        /*0268*/ 	.short	0x0100
        /*026a*/ 	.byte	0x08
	.zero		1


	//   ....[30]....
        /*026c*/ 	.word	0x00001ae0
        /*0270*/ 	.word	0x000000ff
        /*0274*/ 	.word	0x00000000
        /*0278*/ 	.short	0x010a
        /*027a*/ 	.byte	0x05
	.zero		1


	//   ....[31]....
        /*027c*/ 	.word	0x00001b20
        /*0280*/ 	.word	0x000000ff
        /*0284*/ 	.word	0x00000000
        /*0288*/ 	.short	0x010a
        /*028a*/ 	.byte	0x05
	.zero		1


	//   ....[32]....
        /*028c*/ 	.word	0x00002520
        /*0290*/ 	.word	0x000000ff
        /*0294*/ 	.word	0x00000000
        /*0298*/ 	.short	0x010a
        /*029a*/ 	.byte	0x08
	.zero		1


	//   ....[33]....
        /*029c*/ 	.word	0x00002560
        /*02a0*/ 	.word	0x000000ff
        /*02a4*/ 	.word	0x00000000
        /*02a8*/ 	.short	0x010a
        /*02aa*/ 	.byte	0x08
	.zero		1


	//   ....[34]....
        /*02ac*/ 	.word	0x00002c80
        /*02b0*/ 	.word	0x000000ff
        /*02b4*/ 	.word	0x00000000
        /*02b8*/ 	.short	0x0101
        /*02ba*/ 	.byte	0x07
	.zero		1


	//   ....[35]....
        /*02bc*/ 	.word	0x000032b0
        /*02c0*/ 	.word	0x000000ff
        /*02c4*/ 	.word	0x00000000
        /*02c8*/ 	.short	0x0101
        /*02ca*/ 	.byte	0x05
	.zero		1


	//   ....[36]....
        /*02cc*/ 	.word	0x00003fe0
        /*02d0*/ 	.word	0x00000018
        /*02d4*/ 	.word	0x000000a0
        /*02d8*/ 	.short	0x010a
        /*02da*/ 	.byte	0x3f
	.zero		1


	//   ....[37]....
        /*02dc*/ 	.word	0x00004300
        /*02e0*/ 	.word	0x0000000c
        /*02e4*/ 	.word	0x00000000
        /*02e8*/ 	.short	0x0101
        /*02ea*/ 	.byte	0x3f
	.zero		1


	//   ....[38]....
        /*02ec*/ 	.word	0x00004a90
        /*02f0*/ 	.word	0x00000015
        /*02f4*/ 	.word	0x000000a0
        /*02f8*/ 	.short	0x010a
        /*02fa*/ 	.byte	0x3f
	.zero		1


	//   ....[39]....
        /*02fc*/ 	.word	0x00004cd0
        /*0300*/ 	.word	0x0000000f
        /*0304*/ 	.word	0x00000000
        /*0308*/ 	.short	0x0101
        /*030a*/ 	.byte	0x3f
	.zero		1


	//   ....[40]....
        /*030c*/ 	.word	0x00005360
        /*0310*/ 	.word	0x0000000f
        /*0314*/ 	.word	0x000000a0
        /*0318*/ 	.short	0x010a
        /*031a*/ 	.byte	0x3f
	.zero		1


	//   ....[41]....
        /*031c*/ 	.word	0x000055a0
        /*0320*/ 	.word	0x0000000f
        /*0324*/ 	.word	0x00000000
        /*0328*/ 	.short	0x0101
        /*032a*/ 	.byte	0x3f
	.zero		1


	//   ....[42]....
        /*032c*/ 	.word	0x00005c30
        /*0330*/ 	.word	0x0000000f
        /*0334*/ 	.word	0x000000a0
        /*0338*/ 	.short	0x010a
        /*033a*/ 	.byte	0x3f
	.zero		1


	//   ....[43]....
        /*033c*/ 	.word	0x00005e70
        /*0340*/ 	.word	0x00000006
        /*0344*/ 	.word	0x00000000
        /*0348*/ 	.short	0x0101
        /*034a*/ 	.byte	0x3f
	.zero		1


	//   ....[44]....
        /*034c*/ 	.word	0x00007210
        /*0350*/ 	.word	0x000000ff
        /*0354*/ 	.word	0x000000e8
        /*0358*/ 	.short	0x010a
        /*035a*/ 	.byte	0x04
	.zero		1


	//   ....[45]....
        /*035c*/ 	.word	0x00007610
        /*0360*/ 	.word	0x000000ff
        /*0364*/ 	.word	0x000000c0
        /*0368*/ 	.short	0x010a
        /*036a*/ 	.byte	0x04
	.zero		1


	//   ....[46]....
        /*036c*/ 	.word	0x00007700
        /*0370*/ 	.word	0x000000ff
        /*0374*/ 	.word	0x000000a0
        /*0378*/ 	.short	0x010b
        /*037a*/ 	.byte	0x04
	.zero		1


	//   ....[47]....
        /*037c*/ 	.word	0x00007760
        /*0380*/ 	.word	0x000000ff
        /*0384*/ 	.word	0x00000000
        /*0388*/ 	.short	0x0101
        /*038a*/ 	.byte	0x05
	.zero		1


	//   ....[48]....
        /*038c*/ 	.word	0x00007790
        /*0390*/ 	.word	0x000000ff
        /*0394*/ 	.word	0x000000c8
        /*0398*/ 	.short	0x010a
        /*039a*/ 	.byte	0x04
	.zero		1


	//   ....[49]....
        /*039c*/ 	.word	0x000078a0
        /*03a0*/ 	.word	0x000000ff
        /*03a4*/ 	.word	0x000000a8
        /*03a8*/ 	.short	0x010b
        /*03aa*/ 	.byte	0x04
	.zero		1


	//   ....[50]....
        /*03ac*/ 	.word	0x00007910
        /*03b0*/ 	.word	0x000000ff
        /*03b4*/ 	.word	0x00000000
        /*03b8*/ 	.short	0x0101
        /*03ba*/ 	.byte	0x05
	.zero		1


	//   ....[51]....
        /*03bc*/ 	.word	0x00007940
        /*03c0*/ 	.word	0x000000ff
        /*03c4*/ 	.word	0x000000d0
        /*03c8*/ 	.short	0x010a
        /*03ca*/ 	.byte	0x04
	.zero		1


	//   ....[52]....
        /*03cc*/ 	.word	0x00007a30
        /*03d0*/ 	.word	0x000000ff
        /*03d4*/ 	.word	0x000000b0
        /*03d8*/ 	.short	0x010b
        /*03da*/ 	.byte	0x04
	.zero		1


	//   ....[53]....
        /*03dc*/ 	.word	0x00007a90
        /*03e0*/ 	.word	0x000000ff
        /*03e4*/ 	.word	0x00000000
        /*03e8*/ 	.short	0x0101
        /*03ea*/ 	.byte	0x05
	.zero		1


	//   ....[54]....
        /*03ec*/ 	.word	0x00007ac0
        /*03f0*/ 	.word	0x000000ff
        /*03f4*/ 	.word	0x000000d8
        /*03f8*/ 	.short	0x010a
        /*03fa*/ 	.byte	0x04
	.zero		1


	//   ....[55]....
        /*03fc*/ 	.word	0x00007bd0
        /*0400*/ 	.word	0x000000ff
        /*0404*/ 	.word	0x000000b8
        /*0408*/ 	.short	0x010b
        /*040a*/ 	.byte	0x04
	.zero		1


	//   ....[56]....
        /*040c*/ 	.word	0x00007cc0
        /*0410*/ 	.word	0x000000ff
        /*0414*/ 	.word	0x00000000
        /*0418*/ 	.short	0x0101
        /*041a*/ 	.byte	0x04
	.zero		1


	//   ....[57]....
        /*041c*/ 	.word	0x00008310
        /*0420*/ 	.word	0x00000005
        /*0424*/ 	.word	0x000000c0
        /*0428*/ 	.short	0x010a
        /*042a*/ 	.byte	0x3f
	.zero		1


	//   ....[58]....
        /*042c*/ 	.word	0x00008350
        /*0430*/ 	.word	0x00000005
        /*0434*/ 	.word	0x000000c8
        /*0438*/ 	.short	0x010a
        /*043a*/ 	.byte	0x3f
	.zero		1


	//   ....[59]....
        /*043c*/ 	.word	0x00008390
        /*0440*/ 	.word	0x00000005
        /*0444*/ 	.word	0x000000d0
        /*0448*/ 	.short	0x010a
        /*044a*/ 	.byte	0x3f
	.zero		1


	//   ....[60]....
        /*044c*/ 	.word	0x000083e0
        /*0450*/ 	.word	0x00000005
        /*0454*/ 	.word	0x000000d8
        /*0458*/ 	.short	0x010a
        /*045a*/ 	.byte	0x3f
	.zero		1


	//   ....[61]....
        /*045c*/ 	.word	0x00008710
        /*0460*/ 	.word	0x0000000f
        /*0464*/ 	.word	0x00000050
        /*0468*/ 	.short	0x010a
        /*046a*/ 	.byte	0x3f
	.zero		1


	//   ....[62]....
        /*046c*/ 	.word	0x00008a90
        /*0470*/ 	.word	0x00000006
        /*0474*/ 	.word	0x000000e8
        /*0478*/ 	.short	0x0101
        /*047a*/ 	.byte	0x3f
	.zero		1


	//   ....[63]....
        /*047c*/ 	.word	0x000091d0
        /*0480*/ 	.word	0x00000007
        /*0484*/ 	.word	0x00000000
        /*0488*/ 	.short	0x010a
        /*048a*/ 	.byte	0x3f
	.zero		1


	//   ....[64]....
        /*048c*/ 	.word	0x00009250
        /*0490*/ 	.word	0x00000009
        /*0494*/ 	.word	0x00000000
        /*0498*/ 	.short	0x010a
        /*049a*/ 	.byte	0x3f
	.zero		1


	//   ....[65]....
        /*049c*/ 	.word	0x000092e0
        /*04a0*/ 	.word	0x00000006
        /*04a4*/ 	.word	0x00000000
        /*04a8*/ 	.short	0x010a
        /*04aa*/ 	.byte	0x3f
	.zero		1


	//   ....[66]....
        /*04ac*/ 	.word	0x00009370
        /*04b0*/ 	.word	0x00000009
        /*04b4*/ 	.word	0x00000000
        /*04b8*/ 	.short	0x010a
        /*04ba*/ 	.byte	0x3f
	.zero		1


	//   ....[67]....
        /*04bc*/ 	.word	0x00009400
        /*04c0*/ 	.word	0x00000006
        /*04c4*/ 	.word	0x00000000
        /*04c8*/ 	.short	0x010a
        /*04ca*/ 	.byte	0x3f
	.zero		1


	//   ....[68]....
        /*04cc*/ 	.word	0x00009490
        /*04d0*/ 	.word	0x00000009
        /*04d4*/ 	.word	0x00000000
        /*04d8*/ 	.short	0x010a
        /*04da*/ 	.byte	0x3f
	.zero		1


	//   ....[69]....
        /*04dc*/ 	.word	0x00009520
        /*04e0*/ 	.word	0x00000006
        /*04e4*/ 	.word	0x00000000
        /*04e8*/ 	.short	0x010a
        /*04ea*/ 	.byte	0x3f
	.zero		1


	//   ....[70]....
        /*04ec*/ 	.word	0x000095b0
        /*04f0*/ 	.word	0x00000009
        /*04f4*/ 	.word	0x00000000
        /*04f8*/ 	.short	0x010a
        /*04fa*/ 	.byte	0x3f
	.zero		1


	//   ....[71]....
        /*04fc*/ 	.word	0x00009640
        /*0500*/ 	.word	0x00000006
        /*0504*/ 	.word	0x00000000
        /*0508*/ 	.short	0x010a
        /*050a*/ 	.byte	0x3f
	.zero		1


	//   ....[72]....
        /*050c*/ 	.word	0x000096d0
        /*0510*/ 	.word	0x00000003
        /*0514*/ 	.word	0x00000000
        /*0518*/ 	.short	0x010a
        /*051a*/ 	.byte	0x3f
	.zero		1


	//   ....[73]....
        /*051c*/ 	.word	0x00009740
        /*0520*/ 	.word	0x00000003
        /*0524*/ 	.word	0x00000000
        /*0528*/ 	.short	0x010a
        /*052a*/ 	.byte	0x3f
	.zero		1


	//   ....[74]....
        /*052c*/ 	.word	0x000097a0
        /*0530*/ 	.word	0x00000004
        /*0534*/ 	.word	0x00000000
        /*0538*/ 	.short	0x010a
        /*053a*/ 	.byte	0x3f
	.zero		1


	//   ....[75]....
        /*053c*/ 	.word	0x000097f0
        /*0540*/ 	.word	0x00000018
        /*0544*/ 	.word	0x000000a0
        /*0548*/ 	.short	0x010a
        /*054a*/ 	.byte	0x3f
	.zero		1


	//   ....[76]....
        /*054c*/ 	.word	0x00009840
        /*0550*/ 	.word	0x00000015
        /*0554*/ 	.word	0x000000a0
        /*0558*/ 	.short	0x010a
        /*055a*/ 	.byte	0x3f
	.zero		1


	//   ....[77]....
        /*055c*/ 	.word	0x00009890
        /*0560*/ 	.word	0x0000000f
        /*0564*/ 	.word	0x000000a0
        /*0568*/ 	.short	0x010a
        /*056a*/ 	.byte	0x3f
	.zero		1


	//   ....[78]....
        /*056c*/ 	.word	0x000098e0
        /*0570*/ 	.word	0x0000000f
        /*0574*/ 	.word	0x000000a0
        /*0578*/ 	.short	0x010a
        /*057a*/ 	.byte	0x3f
	.zero		1


	//   ....[79]....
        /*057c*/ 	.word	0x00009940
        /*0580*/ 	.word	0x00000006
        /*0584*/ 	.word	0x000000e8
        /*0588*/ 	.short	0x010a
        /*058a*/ 	.byte	0x3f
	.zero		1


	//   ....[80]....
        /*058c*/ 	.word	0x000099a0
        /*0590*/ 	.word	0x00000005
        /*0594*/ 	.word	0x000000c0
        /*0598*/ 	.short	0x010a
        /*059a*/ 	.byte	0x3f
	.zero		1


	//   ....[81]....
        /*059c*/ 	.word	0x00009a00
        /*05a0*/ 	.word	0x00000005
        /*05a4*/ 	.word	0x000000c8
        /*05a8*/ 	.short	0x010a
        /*05aa*/ 	.byte	0x3f
	.zero		1


	//   ....[82]....
        /*05ac*/ 	.word	0x00009a60
        /*05b0*/ 	.word	0x00000005
        /*05b4*/ 	.word	0x000000d0
        /*05b8*/ 	.short	0x010a
        /*05ba*/ 	.byte	0x3f
	.zero		1


	//   ....[83]....
        /*05bc*/ 	.word	0x00009ac0
        /*05c0*/ 	.word	0x00000005
        /*05c4*/ 	.word	0x000000d8
        /*05c8*/ 	.short	0x010a
        /*05ca*/ 	.byte	0x3f
	.zero		1


	//   ....[84]....
        /*05cc*/ 	.word	0x00009b10
        /*05d0*/ 	.word	0x00000005
        /*05d4*/ 	.word	0x000000c0
        /*05d8*/ 	.short	0x010a
        /*05da*/ 	.byte	0x3f
	.zero		1


	//   ....[85]....
        /*05dc*/ 	.word	0x00009b60
        /*05e0*/ 	.word	0x00000005
        /*05e4*/ 	.word	0x000000c8
        /*05e8*/ 	.short	0x010a
        /*05ea*/ 	.byte	0x3f
	.zero		1


	//   ....[86]....
        /*05ec*/ 	.word	0x00009bb0
        /*05f0*/ 	.word	0x00000005
        /*05f4*/ 	.word	0x000000d0
        /*05f8*/ 	.short	0x010a
        /*05fa*/ 	.byte	0x3f
	.zero		1


	//   ....[87]....
        /*05fc*/ 	.word	0x00009c80
        /*0600*/ 	.word	0x0000000f
        /*0604*/ 	.word	0x00000050
        /*0608*/ 	.short	0x010a
        /*060a*/ 	.byte	0x3f
	.zero		1


	//   ....[88]....
        /*060c*/ 	.word	0x00009d50
        /*0610*/ 	.word	0x00000007
        /*0614*/ 	.word	0x00000000
        /*0618*/ 	.short	0x010a
        /*061a*/ 	.byte	0x3f
	.zero		1


	//   ....[89]....
        /*061c*/ 	.word	0x00009da0
        /*0620*/ 	.word	0x00000009
        /*0624*/ 	.word	0x00000000
        /*0628*/ 	.short	0x010a
        /*062a*/ 	.byte	0x3f
	.zero		1


	//   ....[90]....
        /*062c*/ 	.word	0x00009df0
        /*0630*/ 	.word	0x00000006
        /*0634*/ 	.word	0x00000000
        /*0638*/ 	.short	0x010a
        /*063a*/ 	.byte	0x3f
	.zero		1


	//   ....[91]....
        /*063c*/ 	.word	0x00009e40
        /*0640*/ 	.word	0x00000009
        /*0644*/ 	.word	0x00000000
        /*0648*/ 	.short	0x010a
        /*064a*/ 	.byte	0x3f
	.zero		1


	//   ....[92]....
        /*064c*/ 	.word	0x00009e90
        /*0650*/ 	.word	0x00000006
        /*0654*/ 	.word	0x00000000
        /*0658*/ 	.short	0x010a
        /*065a*/ 	.byte	0x3f
	.zero		1


	//   ....[93]....
        /*065c*/ 	.word	0x00009ee0
        /*0660*/ 	.word	0x00000009
        /*0664*/ 	.word	0x00000000
        /*0668*/ 	.short	0x010a
        /*066a*/ 	.byte	0x3f
	.zero		1


	//   ....[94]....
        /*066c*/ 	.word	0x00009f30
        /*0670*/ 	.word	0x00000006
        /*0674*/ 	.word	0x00000000
        /*0678*/ 	.short	0x010a
        /*067a*/ 	.byte	0x3f
	.zero		1


	//   ....[95]....
        /*067c*/ 	.word	0x00009f80
        /*0680*/ 	.word	0x00000009
        /*0684*/ 	.word	0x00000000
        /*0688*/ 	.short	0x010a
        /*068a*/ 	.byte	0x3f
	.zero		1


	//   ....[96]....
        /*068c*/ 	.word	0x00009fd0
        /*0690*/ 	.word	0x00000006
        /*0694*/ 	.word	0x00000000
        /*0698*/ 	.short	0x010a
        /*069a*/ 	.byte	0x3f
	.zero		1


	//----- nvinfo : EIATTR_NUM_MBARRIERS
	.align		4
.L_36:
        /*069c*/ 	.byte	0x03, 0x38
        /*069e*/ 	.short	0x001e


	//----- nvinfo : EIATTR_EXIT_INSTR_OFFSETS
	.align		4
        /*06a0*/ 	.byte	0x04, 0x1c
        /*06a2*/ 	.short	(.L_38 - .L_37)


	//   ....[0]....
.L_37:
        /*06a4*/ 	.word	0x00000be0


	//   ....[1]....
        /*06a8*/ 	.word	0x00001400


	//   ....[2]....
        /*06ac*/ 	.word	0x00006b30


	//   ....[3]....
        /*06b0*/ 	.word	0x00007150


	//   ....[4]....
        /*06b4*/ 	.word	0x000071a0


	//   ....[5]....
        /*06b8*/ 	.word	0x00008430


	//   ....[6]....
        /*06bc*/ 	.word	0x00009720


	//----- nvinfo : EIATTR_MAX_THREADS
	.align		4
.L_38:
        /*06c0*/ 	.byte	0x04, 0x05
        /*06c2*/ 	.short	(.L_40 - .L_39)
.L_39:
        /*06c4*/ 	.word	0x00000180
        /*06c8*/ 	.word	0x00000001
        /*06cc*/ 	.word	0x00000001


	//----- nvinfo : EIATTR_CRS_STACK_SIZE
	.align		4
.L_40:
        /*06d0*/ 	.byte	0x04, 0x1e
        /*06d2*/ 	.short	(.L_42 - .L_41)
.L_41:
        /*06d4*/ 	.word	0x00000000


	//----- nvinfo : EIATTR_CBANK_PARAM_SIZE
	.align		4
.L_42:
        /*06d8*/ 	.byte	0x03, 0x19
        /*06da*/ 	.short	0x0770


	//----- nvinfo : EIATTR_PARAM_CBANK
	.align		4
        /*06dc*/ 	.byte	0x04, 0x0a
        /*06de*/ 	.short	(.L_44 - .L_43)
	.align		4
.L_43:
        /*06e0*/ 	.word	index@(.nv.constant0._ZN7cutlass13device_kernelINS_4gemm6kernel13GemmUniversalIN4cute5tupleIJiiiiEEENS1_10collective13CollectiveMmaINS1_37MainloopSm90TmaGmmaWarpSpecializedFP8ILi10ENS5_IJNS4_1CILi1EEESB_SB_EEENS1_35KernelTmaWarpSpecializedCooperativeEEENS5_IJNSA_ILi256EEENSA_ILi64EEESG_EEENS_12float_e4m3_tENS5_IJlSB_lEEESI_SJ_NS4_8TiledMMAINS4_8MMA_AtomIJNS4_4SM904GMMA30MMA_64x64x32_F32E4M3E4M3_SS_TNILNSN_7ScaleInE1ELSP_1EEEEEENS4_6LayoutINS5_IJNSA_ILi2EEESB_SB_EEENS5_IJSB_NSA_ILi0EEESV_EEEEENS5_IJNS4_10UnderscoreESY_SY_EEEEENS4_13SM90_TMA_LOADENS4_14ComposedLayoutINS4_7SwizzleILi2ELi4ELi3EEENS4_18smem_ptr_flag_bitsILi8EEENSS_INS5_IJNSA_ILi8EEESG_EEENS5_IJSG_SB_EEEEEEEvNS4_8identityES11_S1B_vS1C_EENS_8epilogue10collective18CollectiveEpilogueINS1E_22Sm90TmaWarpSpecializedILi4ELi2ELi16ELb0ELb0EEEJSH_NS5_IJNSA_ILi128EEENSA_ILi32EEEEEESI_SJ_SI_SJ_NS1E_6fusion15FusionCallbacksIS1I_NS1M_17LinCombPerRowBiasISI_fSI_SI_fLi16ELNS_15FloatRoundStyleE2EEESH_S1L_JEEES11_NS12_INS13_ILi1ELi4ELi3EEES16_NSS_INS5_IJS17_S1K_EEENS5_IJS1K_SB_EEEEEEENS4_39AutoVectorizingCopyWithAssumedAlignmentILi128EEENS4_14SM90_TMA_STOREES1W_S1Y_NS4_9Copy_AtomIJNS4_17SM90_U32x4_STSM_NENS_6half_tEEEEvEEEvvEEEEvNT_6ParamsE)
        /*06e4*/ 	.short	0x0210
        /*06e6*/ 	.short	0x0770


	//----- nvinfo : EIATTR_SW_WAR
	.align		4
.L_44:
        /*06e8*/ 	.byte	0x04, 0x36
        /*06ea*/ 	.short	(.L_46 - .L_45)
.L_45:
        /*06ec*/ 	.word	0x00000008
.L_46:


//--------------------- .nv.callgraph             --------------------------
	.section	.nv.callgraph,"",@"SHT_CUDA_CALLGRAPH"
	.align	4
	.sectionentsize	8
	.align		4
        /*0000*/ 	.word	0x00000000
	.align		4
        /*0004*/ 	.word	0xffffffff
	.align		4
        /*0008*/ 	.word	index@(_ZN7cutlass13device_kernelINS_4gemm6kernel13GemmUniversalIN4cute5tupleIJiiiiEEENS1_10collective13CollectiveMmaINS1_37MainloopSm90TmaGmmaWarpSpecializedFP8ILi10ENS5_IJNS4_1CILi1EEESB_SB_EEENS1_35KernelTmaWarpSpecializedCooperativeEEENS5_IJNSA_ILi256EEENSA_ILi64EEESG_EEENS_12float_e4m3_tENS5_IJlSB_lEEESI_SJ_NS4_8TiledMMAINS4_8MMA_AtomIJNS4_4SM904GMMA30MMA_64x64x32_F32E4M3E4M3_SS_TNILNSN_7ScaleInE1ELSP_1EEEEEENS4_6LayoutINS5_IJNSA_ILi2EEESB_SB_EEENS5_IJSB_NSA_ILi0EEESV_EEEEENS5_IJNS4_10UnderscoreESY_SY_EEEEENS4_13SM90_TMA_LOADENS4_14ComposedLayoutINS4_7SwizzleILi2ELi4ELi3EEENS4_18smem_ptr_flag_bitsILi8EEENSS_INS5_IJNSA_ILi8EEESG_EEENS5_IJSG_SB_EEEEEEEvNS4_8identityES11_S1B_vS1C_EENS_8epilogue10collective18CollectiveEpilogueINS1E_22Sm90TmaWarpSpecializedILi4ELi2ELi16ELb0ELb0EEEJSH_NS5_IJNSA_ILi128EEENSA_ILi32EEEEEESI_SJ_SI_SJ_NS1E_6fusion15FusionCallbacksIS1I_NS1M_17LinCombPerRowBiasISI_fSI_SI_fLi16ELNS_15FloatRoundStyleE2EEESH_S1L_JEEES11_NS12_INS13_ILi1ELi4ELi3EEES16_NSS_INS5_IJS17_S1K_EEENS5_IJS1K_SB_EEEEEEENS4_39AutoVectorizingCopyWithAssumedAlignmentILi128EEENS4_14SM90_TMA_STOREES1W_S1Y_NS4_9Copy_AtomIJNS4_17SM90_U32x4_STSM_NENS_6half_tEEEEvEEEvvEEEEvNT_6ParamsE)
	.align		4
        /*000c*/ 	.word	index@(__assertfail)
	.align		4
        /*0010*/ 	.word	0x00000000
	.align		4
        /*0014*/ 	.word	0xfffffffe
	.align		4
        /*0018*/ 	.word	0x00000000
	.align		4
        /*001c*/ 	.word	0xfffffffd
	.align		4
        /*0020*/ 	.word	0x00000000
	.align		4
        /*0024*/ 	.word	0xfffffffc


//--------------------- .nv.constant4             --------------------------
	.section	.nv.constant4,"a",@progbits
	.align	8
	.align		8
.nv.constant4:
        /*0000*/ 	.dword	__assertfail
	.align		8
        /*0008*/ 	.dword	__unnamed_1
	.align		8
        /*0010*/ 	.dword	__unnamed_2
	.align		8
        /*0018*/ 	.dword	_ZN39_INTERNAL_fa55b20b_4_k_cu_1c1d2556_29934cuda3std3__45__cpo5beginE
	.align		8
        /*0020*/ 	.dword	_ZN39_INTERNAL_fa55b20b_4_k_cu_1c1d2556_29934cuda3std3__45__cpo3endE
	.align		8
        /*0028*/ 	.dword	_ZN39_INTERNAL_fa55b20b_4_k_cu_1c1d2556_29934cuda3std3__45__cpo6cbeginE
	.align		8
        /*0030*/ 	.dword	_ZN39_INTERNAL_fa55b20b_4_k_cu_1c1d2556_29934cuda3std3__45__cpo4cendE
	.align		8
        /*0038*/ 	.dword	_ZN39_INTERNAL_fa55b20b_4_k_cu_1c1d2556_29934cuda3std3__441_GLOBAL__N__fa55b20b_4_k_cu_1c1d2556_29936ignoreE
	.align		8
        /*0040*/ 	.dword	_ZN39_INTERNAL_fa55b20b_4_k_cu_1c1d2556_29934cuda3std3__419piecewise_constructE
	.align		8
        /*0048*/ 	.dword	_ZN39_INTERNAL_fa55b20b_4_k_cu_1c1d2556_29934cuda3std3__48in_placeE
	.align		8
        /*0050*/ 	.dword	_ZN39_INTERNAL_fa55b20b_4_k_cu_1c1d2556_29934cuda3std6ranges3__45__cpo4swapE
	.align		8
        /*0058*/ 	.dword	_ZN39_INTERNAL_fa55b20b_4_k_cu_1c1d2556_29934cuda3std6ranges3__45__cpo9iter_moveE
	.align		8
        /*0060*/ 	.dword	_ZN39_INTERNAL_fa55b20b_4_k_cu_1c1d2556_29934cute7productE
	.align		8
        /*0068*/ 	.dword	_ZN39_INTERNAL_fa55b20b_4_k_cu_1c1d2556_29934cute1_E
	.align		8
        /*0070*/ 	.dword	$str$24
	.align		8
        /*0078*/ 	.dword	$str$25


//--------------------- .text._ZN7cutlass13device_kernelINS_4gemm6kernel13GemmUniversalIN4cute5tupleIJiiiiEEENS1_10collective13CollectiveMmaINS1_37MainloopSm90TmaGmmaWarpSpecializedFP8ILi10ENS5_IJNS4_1CILi1EEESB_SB_EEENS1_35KernelTmaWarpSpecializedCooperativeEEENS5_IJNSA_ILi256EEENSA_ILi64EEESG_EEENS_12float_e4m3_tENS5_IJlSB_lEEESI_SJ_NS4_8TiledMMAINS4_8MMA_AtomIJNS4_4SM904GMMA30MMA_64x64x32_F32E4M3E4M3_SS_TNILNSN_7ScaleInE1ELSP_1EEEEEENS4_6LayoutINS5_IJNSA_ILi2EEESB_SB_EEENS5_IJSB_NSA_ILi0EEESV_EEEEENS5_IJNS4_10UnderscoreESY_SY_EEEEENS4_13SM90_TMA_LOADENS4_14ComposedLayoutINS4_7SwizzleILi2ELi4ELi3EEENS4_18smem_ptr_flag_bitsILi8EEENSS_INS5_IJNSA_ILi8EEESG_EEENS5_IJSG_SB_EEEEEEEvNS4_8identityES11_S1B_vS1C_EENS_8epilogue10collective18CollectiveEpilogueINS1E_22Sm90TmaWarpSpecializedILi4ELi2ELi16ELb0ELb0EEEJSH_NS5_IJNSA_ILi128EEENSA_ILi32EEEEEESI_SJ_SI_SJ_NS1E_6fusion15FusionCallbacksIS1I_NS1M_17LinCombPerRowBiasISI_fSI_SI_fLi16ELNS_15FloatRoundStyleE2EEESH_S1L_JEEES11_NS12_INS13_ILi1ELi4ELi3EEES16_NSS_INS5_IJS17_S1K_EEENS5_IJS1K_SB_EEEEEEENS4_39AutoVectorizingCopyWithAssumedAlignmentILi128EEENS4_14SM90_TMA_STOREES1W_S1Y_NS4_9Copy_AtomIJNS4_17SM90_U32x4_STSM_NENS_6half_tEEEEvEEEvvEEEEvNT_6ParamsE --------------------------
	.section	.text._ZN7cutlass13device_kernelINS_4gemm6kernel13GemmUniversalIN4cute5tupleIJiiiiEEENS1_10collective13CollectiveMmaINS1_37MainloopSm90TmaGmmaWarpSpecializedFP8ILi10ENS5_IJNS4_1CILi1EEESB_SB_EEENS1_35KernelTmaWarpSpecializedCooperativeEEENS5_IJNSA_ILi256EEENSA_ILi64EEESG_EEENS_12float_e4m3_tENS5_IJlSB_lEEESI_SJ_NS4_8TiledMMAINS4_8MMA_AtomIJNS4_4SM904GMMA30MMA_64x64x32_F32E4M3E4M3_SS_TNILNSN_7ScaleInE1ELSP_1EEEEEENS4_6LayoutINS5_IJNSA_ILi2EEESB_SB_EEENS5_IJSB_NSA_ILi0EEESV_EEEEENS5_IJNS4_10UnderscoreESY_SY_EEEEENS4_13SM90_TMA_LOADENS4_14ComposedLayoutINS4_7SwizzleILi2ELi4ELi3EEENS4_18smem_ptr_flag_bitsILi8EEENSS_INS5_IJNSA_ILi8EEESG_EEENS5_IJSG_SB_EEEEEEEvNS4_8identityES11_S1B_vS1C_EENS_8epilogue10collective18CollectiveEpilogueINS1E_22Sm90TmaWarpSpecializedILi4ELi2ELi16ELb0ELb0EEEJSH_NS5_IJNSA_ILi128EEENSA_ILi32EEEEEESI_SJ_SI_SJ_NS1E_6fusion15FusionCallbacksIS1I_NS1M_17LinCombPerRowBiasISI_fSI_SI_fLi16ELNS_15FloatRoundStyleE2EEESH_S1L_JEEES11_NS12_INS13_ILi1ELi4ELi3EEES16_NSS_INS5_IJS17_S1K_EEENS5_IJS1K_SB_EEEEEEENS4_39AutoVectorizingCopyWithAssumedAlignmentILi128EEENS4_14SM90_TMA_STOREES1W_S1Y_NS4_9Copy_AtomIJNS4_17SM90_U32x4_STSM_NENS_6half_tEEEEvEEEvvEEEEvNT_6ParamsE,"ax",@progbits
	.align	128
.text._ZN7cutlass13device_kernelINS_4gemm6kernel13GemmUniversalIN4cute5tupleIJiiiiEEENS1_10collective13CollectiveMmaINS1_37MainloopSm90TmaGmmaWarpSpecializedFP8ILi10ENS5_IJNS4_1CILi1EEESB_SB_EEENS1_35KernelTmaWarpSpecializedCooperativeEEENS5_IJNSA_ILi256EEENSA_ILi64EEESG_EEENS_12float_e4m3_tENS5_IJlSB_lEEESI_SJ_NS4_8TiledMMAINS4_8MMA_AtomIJNS4_4SM904GMMA30MMA_64x64x32_F32E4M3E4M3_SS_TNILNSN_7ScaleInE1ELSP_1EEEEEENS4_6LayoutINS5_IJNSA_ILi2EEESB_SB_EEENS5_IJSB_NSA_ILi0EEESV_EEEEENS5_IJNS4_10UnderscoreESY_SY_EEEEENS4_13SM90_TMA_LOADENS4_14ComposedLayoutINS4_7SwizzleILi2ELi4ELi3EEENS4_18smem_ptr_flag_bitsILi8EEENSS_INS5_IJNSA_ILi8EEESG_EEENS5_IJSG_SB_EEEEEEEvNS4_8identityES11_S1B_vS1C_EENS_8epilogue10collective18CollectiveEpilogueINS1E_22Sm90TmaWarpSpecializedILi4ELi2ELi16ELb0ELb0EEEJSH_NS5_IJNSA_ILi128EEENSA_ILi32EEEEEESI_SJ_SI_SJ_NS1E_6fusion15FusionCallbacksIS1I_NS1M_17LinCombPerRowBiasISI_fSI_SI_fLi16ELNS_15FloatRoundStyleE2EEESH_S1L_JEEES11_NS12_INS13_ILi1ELi4ELi3EEES16_NSS_INS5_IJS17_S1K_EEENS5_IJS1K_SB_EEEEEEENS4_39AutoVectorizingCopyWithAssumedAlignmentILi128EEENS4_14SM90_TMA_STOREES1W_S1Y_NS4_9Copy_AtomIJNS4_17SM90_U32x4_STSM_NENS_6half_tEEEEvEEEvvEEEEvNT_6ParamsE:
        .type           _ZN7cutlass13device_kernelINS_4gemm6kernel13GemmUniversalIN4cute5tupleIJiiiiEEENS1_10collective13CollectiveMmaINS1_37MainloopSm90TmaGmmaWarpSpecializedFP8ILi10ENS5_IJNS4_1CILi1EEESB_SB_EEENS1_35KernelTmaWarpSpecializedCooperativeEEENS5_IJNSA_ILi256EEENSA_ILi64EEESG_EEENS_12float_e4m3_tENS5_IJlSB_lEEESI_SJ_NS4_8TiledMMAINS4_8MMA_AtomIJNS4_4SM904GMMA30MMA_64x64x32_F32E4M3E4M3_SS_TNILNSN_7ScaleInE1ELSP_1EEEEEENS4_6LayoutINS5_IJNSA_ILi2EEESB_SB_EEENS5_IJSB_NSA_ILi0EEESV_EEEEENS5_IJNS4_10UnderscoreESY_SY_EEEEENS4_13SM90_TMA_LOADENS4_14ComposedLayoutINS4_7SwizzleILi2ELi4ELi3EEENS4_18smem_ptr_flag_bitsILi8EEENSS_INS5_IJNSA_ILi8EEESG_EEENS5_IJSG_SB_EEEEEEEvNS4_8identityES11_S1B_vS1C_EENS_8epilogue10collective18CollectiveEpilogueINS1E_22Sm90TmaWarpSpecializedILi4ELi2ELi16ELb0ELb0EEEJSH_NS5_IJNSA_ILi128EEENSA_ILi32EEEEEESI_SJ_SI_SJ_NS1E_6fusion15FusionCallbacksIS1I_NS1M_17LinCombPerRowBiasISI_fSI_SI_fLi16ELNS_15FloatRoundStyleE2EEESH_S1L_JEEES11_NS12_INS13_ILi1ELi4ELi3EEES16_NSS_INS5_IJS17_S1K_EEENS5_IJS1K_SB_EEEEEEENS4_39AutoVectorizingCopyWithAssumedAlignmentILi128EEENS4_14SM90_TMA_STOREES1W_S1Y_NS4_9Copy_AtomIJNS4_17SM90_U32x4_STSM_NENS_6half_tEEEEvEEEvvEEEEvNT_6ParamsE,@function
        .size           _ZN7cutlass13device_kernelINS_4gemm6kernel13GemmUniversalIN4cute5tupleIJiiiiEEENS1_10collective13CollectiveMmaINS1_37MainloopSm90TmaGmmaWarpSpecializedFP8ILi10ENS5_IJNS4_1CILi1EEESB_SB_EEENS1_35KernelTmaWarpSpecializedCooperativeEEENS5_IJNSA_ILi256EEENSA_ILi64EEESG_EEENS_12float_e4m3_tENS5_IJlSB_lEEESI_SJ_NS4_8TiledMMAINS4_8MMA_AtomIJNS4_4SM904GMMA30MMA_64x64x32_F32E4M3E4M3_SS_TNILNSN_7ScaleInE1ELSP_1EEEEEENS4_6LayoutINS5_IJNSA_ILi2EEESB_SB_EEENS5_IJSB_NSA_ILi0EEESV_EEEEENS5_IJNS4_10UnderscoreESY_SY_EEEEENS4_13SM90_TMA_LOADENS4_14ComposedLayoutINS4_7SwizzleILi2ELi4ELi3EEENS4_18smem_ptr_flag_bitsILi8EEENSS_INS5_IJNSA_ILi8EEESG_EEENS5_IJSG_SB_EEEEEEEvNS4_8identityES11_S1B_vS1C_EENS_8epilogue10collective18CollectiveEpilogueINS1E_22Sm90TmaWarpSpecializedILi4ELi2ELi16ELb0ELb0EEEJSH_NS5_IJNSA_ILi128EEENSA_ILi32EEEEEESI_SJ_SI_SJ_NS1E_6fusion15FusionCallbacksIS1I_NS1M_17LinCombPerRowBiasISI_fSI_SI_fLi16ELNS_15FloatRoundStyleE2EEESH_S1L_JEEES11_NS12_INS13_ILi1ELi4ELi3EEES16_NSS_INS5_IJS17_S1K_EEENS5_IJS1K_SB_EEEEEEENS4_39AutoVectorizingCopyWithAssumedAlignmentILi128EEENS4_14SM90_TMA_STOREES1W_S1Y_NS4_9Copy_AtomIJNS4_17SM90_U32x4_STSM_NENS_6half_tEEEEvEEEvvEEEEvNT_6ParamsE,(.L_x_202 - _ZN7cutlass13device_kernelINS_4gemm6kernel13GemmUniversalIN4cute5tupleIJiiiiEEENS1_10collective13CollectiveMmaINS1_37MainloopSm90TmaGmmaWarpSpecializedFP8ILi10ENS5_IJNS4_1CILi1EEESB_SB_EEENS1_35KernelTmaWarpSpecializedCooperativeEEENS5_IJNSA_ILi256EEENSA_ILi64EEESG_EEENS_12float_e4m3_tENS5_IJlSB_lEEESI_SJ_NS4_8TiledMMAINS4_8MMA_AtomIJNS4_4SM904GMMA30MMA_64x64x32_F32E4M3E4M3_SS_TNILNSN_7ScaleInE1ELSP_1EEEEEENS4_6LayoutINS5_IJNSA_ILi2EEESB_SB_EEENS5_IJSB_NSA_ILi0EEESV_EEEEENS5_IJNS4_10UnderscoreESY_SY_EEEEENS4_13SM90_TMA_LOADENS4_14ComposedLayoutINS4_7SwizzleILi2ELi4ELi3EEENS4_18smem_ptr_flag_bitsILi8EEENSS_INS5_IJNSA_ILi8EEESG_EEENS5_IJSG_SB_EEEEEEEvNS4_8identityES11_S1B_vS1C_EENS_8epilogue10collective18CollectiveEpilogueINS1E_22Sm90TmaWarpSpecializedILi4ELi2ELi16ELb0ELb0EEEJSH_NS5_IJNSA_ILi128EEENSA_ILi32EEEEEESI_SJ_SI_SJ_NS1E_6fusion15FusionCallbacksIS1I_NS1M_17LinCombPerRowBiasISI_fSI_SI_fLi16ELNS_15FloatRoundStyleE2EEESH_S1L_JEEES11_NS12_INS13_ILi1ELi4ELi3EEES16_NSS_INS5_IJS17_S1K_EEENS5_IJS1K_SB_EEEEEEENS4_39AutoVectorizingCopyWithAssumedAlignmentILi128EEENS4_14SM90_TMA_STOREES1W_S1Y_NS4_9Copy_AtomIJNS4_17SM90_U32x4_STSM_NENS_6half_tEEEEvEEEvvEEEEvNT_6ParamsE)
        .other          _ZN7cutlass13device_kernelINS_4gemm6kernel13GemmUniversalIN4cute5tupleIJiiiiEEENS1_10collective13CollectiveMmaINS1_37MainloopSm90TmaGmmaWarpSpecializedFP8ILi10ENS5_IJNS4_1CILi1EEESB_SB_EEENS1_35KernelTmaWarpSpecializedCooperativeEEENS5_IJNSA_ILi256EEENSA_ILi64EEESG_EEENS_12float_e4m3_tENS5_IJlSB_lEEESI_SJ_NS4_8TiledMMAINS4_8MMA_AtomIJNS4_4SM904GMMA30MMA_64x64x32_F32E4M3E4M3_SS_TNILNSN_7ScaleInE1ELSP_1EEEEEENS4_6LayoutINS5_IJNSA_ILi2EEESB_SB_EEENS5_IJSB_NSA_ILi0EEESV_EEEEENS5_IJNS4_10UnderscoreESY_SY_EEEEENS4_13SM90_TMA_LOADENS4_14ComposedLayoutINS4_7SwizzleILi2ELi4ELi3EEENS4_18smem_ptr_flag_bitsILi8EEENSS_INS5_IJNSA_ILi8EEESG_EEENS5_IJSG_SB_EEEEEEEvNS4_8identityES11_S1B_vS1C_EENS_8epilogue10collective18CollectiveEpilogueINS1E_22Sm90TmaWarpSpecializedILi4ELi2ELi16ELb0ELb0EEEJSH_NS5_IJNSA_ILi128EEENSA_ILi32EEEEEESI_SJ_SI_SJ_NS1E_6fusion15FusionCallbacksIS1I_NS1M_17LinCombPerRowBiasISI_fSI_SI_fLi16ELNS_15FloatRoundStyleE2EEESH_S1L_JEEES11_NS12_INS13_ILi1ELi4ELi3EEES16_NSS_INS5_IJS17_S1K_EEENS5_IJS1K_SB_EEEEEEENS4_39AutoVectorizingCopyWithAssumedAlignmentILi128EEENS4_14SM90_TMA_STOREES1W_S1Y_NS4_9Copy_AtomIJNS4_17SM90_U32x4_STSM_NENS_6half_tEEEEvEEEvvEEEEvNT_6ParamsE,@"STO_CUDA_ENTRY STV_DEFAULT"
_ZN7cutlass13device_kernelINS_4gemm6kernel13GemmUniversalIN4cute5tupleIJiiiiEEENS1_10collective13CollectiveMmaINS1_37MainloopSm90TmaGmmaWarpSpecializedFP8ILi10ENS5_IJNS4_1CILi1EEESB_SB_EEENS1_35KernelTmaWarpSpecializedCooperativeEEENS5_IJNSA_ILi256EEENSA_ILi64EEESG_EEENS_12float_e4m3_tENS5_IJlSB_lEEESI_SJ_NS4_8TiledMMAINS4_8MMA_AtomIJNS4_4SM904GMMA30MMA_64x64x32_F32E4M3E4M3_SS_TNILNSN_7ScaleInE1ELSP_1EEEEEENS4_6LayoutINS5_IJNSA_ILi2EEESB_SB_EEENS5_IJSB_NSA_ILi0EEESV_EEEEENS5_IJNS4_10UnderscoreESY_SY_EEEEENS4_13SM90_TMA_LOADENS4_14ComposedLayoutINS4_7SwizzleILi2ELi4ELi3EEENS4_18smem_ptr_flag_bitsILi8EEENSS_INS5_IJNSA_ILi8EEESG_EEENS5_IJSG_SB_EEEEEEEvNS4_8identityES11_S1B_vS1C_EENS_8epilogue10collective18CollectiveEpilogueINS1E_22Sm90TmaWarpSpecializedILi4ELi2ELi16ELb0ELb0EEEJSH_NS5_IJNSA_ILi128EEENSA_ILi32EEEEEESI_SJ_SI_SJ_NS1E_6fusion15FusionCallbacksIS1I_NS1M_17LinCombPerRowBiasISI_fSI_SI_fLi16ELNS_15FloatRoundStyleE2EEESH_S1L_JEEES11_NS12_INS13_ILi1ELi4ELi3EEES16_NSS_INS5_IJS17_S1K_EEENS5_IJS1K_SB_EEEEEEENS4_39AutoVectorizingCopyWithAssumedAlignmentILi128EEENS4_14SM90_TMA_STOREES1W_S1Y_NS4_9Copy_AtomIJNS4_17SM90_U32x4_STSM_NENS_6half_tEEEEvEEEvvEEEEvNT_6ParamsE:
[----:B------:R-:W1:Y:S01]  /*0000*/  LDC R1, c[0x0][0x28] ;  /* 0x00000a00ff017b82 */ /* 0x000e620000000800 */
[----:B------:R-:W2:Y:S07]  /*0010*/  S2R R18, SR_TID.X ;  /* 0x0000000000127919 */ /* 0x000eae0000002100 */
[----:B------:R-:W3:Y:S01]  /*0020*/  LDC.64 R4, c[0x0][0x588] ;  /* 0x00016200ff047b82 */ /* 0x000ee20000000a00 */
[----:B------:R-:W-:Y:S01]  /*0030*/  ELECT P0, URZ, PT ;  /* 0x00000000003f782f */ /* 0x000fe20003800000 */
[----:B------:R-:W-:Y:S01]  /*0040*/  BSSY B0, `(.L_x_0) ;  /* 0x0000016000007945 */ /* 0x000fe20003800000 */
[----:B--2---:R-:W-:-:S02]  /*0050*/  SHF.R.U32.HI R0, RZ, 0x5, R18 ;  /* 0x00000005ff007819 */ /* 0x004fc40000011612 */
[----:B------:R-:W-:-:S03]  /*0060*/  SHF.R.U32.HI R6, RZ, 0x7, R18 ;  /* 0x00000007ff067819 */ /* 0x000fc60000011612 */
[----:B------:R-:W2:Y:S04]  /*0070*/  SHFL.IDX PT, R3, R0, RZ, 0x1f ;  /* 0x00001fff00037589 */ /* 0x000ea800000e0000 */
[----:B------:R4:W1:Y:S01]  /*0080*/  SHFL.IDX PT, R7, R6, RZ, 0x1f ;  /* 0x00001fff06077589 */ /* 0x00086200000e0000 */
[----:B--2---:R-:W-:Y:S02]  /*0090*/  ISETP.NE.OR P0, PT, R3, RZ, !P0 ;  /* 0x000000ff0300720c */ /* 0x004fe40004705670 */
[----:B------:R-:W-:-:S11]  /*00a0*/  SHF.R.S32.HI R2, RZ, 0x1f, R3 ;  /* 0x0000001fff027819 */ /* 0x000fd60000011403 */
[----:B-1-34-:R-:W-:Y:S05]  /*00b0*/  @P0 BRA `(.L_x_1) ;  /* 0x0000000000380947 */ /* 0x01afea0003800000 */
[----:B------:R-:W-:Y:S02]  /*00c0*/  ULDC.64 UR4, c[0x0][0x198] ;  /* 0x0000660000047ab9 */ /* 0x000fe40000000a00 */
[----:B------:R-:W-:Y:S02]  /*00d0*/  UIADD3 UR6, UP0, UR4, 0xf0, URZ ;  /* 0x000000f004067890 */ /* 0x000fe4000ff1e03f */
[----:B------:R-:W-:Y:S02]  /*00e0*/  UIADD3 UR8, UP1, UR4, 0x1f0, URZ ;  /* 0x000001f004087890 */ /* 0x000fe4000ff3e03f */
[----:B------:R-:W-:Y:S02]  /*00f0*/  UIADD3 UR10, UP2, UR4, 0x3f0, URZ ;  /* 0x000003f0040a7890 */ /* 0x000fe4000ff5e03f */
[----:B------:R-:W-:Y:S02]  /*0100*/  UIADD3 UR4, UP3, UR4, 0x4f0, URZ ;  /* 0x000004f004047890 */ /* 0x000fe4000ff7e03f */
[----:B------:R-:W-:-:S02]  /*0110*/  UIADD3.X UR7, URZ, UR5, URZ, UP0, !UPT ;  /* 0x000000053f077290 */ /* 0x000fc400087fe43f */
[----:B------:R-:W-:Y:S02]  /*0120*/  UIADD3.X UR9, URZ, UR5, URZ, UP1, !UPT ;  /* 0x000000053f097290 */ /* 0x000fe40008ffe43f */
[----:B------:R-:W-:Y:S02]  /*0130*/  UIADD3.X UR11, URZ, UR5, URZ, UP2, !UPT ;  /* 0x000000053f0b7290 */ /* 0x000fe400097fe43f */
[----:B------:R-:W-:-:S03]  /*0140*/  UIADD3.X UR5, URZ, UR5, URZ, UP3, !UPT ;  /* 0x000000053f057290 */ /* 0x000fc60009ffe43f */
[----:B------:R1:W-:Y:S02]  /*0150*/  UTMACCTL.PF [UR6] ;  /* 0x00000000060079b9 */ /* 0x0003e40008040000 */
[----:B------:R1:W-:Y:S02]  /*0160*/  UTMACCTL.PF [UR8] ;  /* 0x00000000080079b9 */ /* 0x0003e40008040000 */
[----:B------:R1:W-:Y:S02]  /*0170*/  UTMACCTL.PF [UR10] ;  /* 0x000000000a0079b9 */ /* 0x0003e40008040000 */
[----:B------:R1:W-:Y:S02]  /*0180*/  UTMACCTL.PF [UR4] ;  /* 0x00000000040079b9 */ /* 0x0003e40008040000 */
[----:B-1----:R-:W-:Y:S01]  /*0190*/  NOP ;  /* 0x0000000000007918 */ /* 0x002fe20000000000 */
.L_x_1:
[----:B------:R-:W-:Y:S05]  /*01a0*/  BSYNC B0 ;  /* 0x0000000000007941 */ /* 0x000fea0003800000 */
.L_x_0:
[----:B------:R-:W-:Y:S01]  /*01b0*/  ULDC.64 UR4, c[0x0][0x590] ;  /* 0x0001640000047ab9 */ /* 0x000fe20000000a00 */
[----:B------:R-:W-:Y:S01]  /*01c0*/  LEA.HI R2, R2, R3, RZ, 0x2 ;  /* 0x0000000302027211 */ /* 0x000fe200078f10ff */
[----:B------:R-:W-:Y:S01]  /*01d0*/  ULDC.64 UR42, c[0x0][0x208] ;  /* 0x00008200002a7ab9 */ /* 0x000fe20000000a00 */
[----:B------:R-:W-:Y:S01]  /*01e0*/  ISETP.NE.U32.AND P1, PT, RZ, UR4, PT ;  /* 0x00000004ff007c0c */ /* 0x000fe2000bf25070 */
[----:B------:R-:W-:Y:S01]  /*01f0*/  IMAD.MOV.U32 R8, RZ, RZ, R4 ;  /* 0x000000ffff087224 */ /* 0x000fe200078e0004 */
[----:B------:R-:W-:Y:S01]  /*0200*/  LOP3.LUT R2, R2, 0xfffffffc, RZ, 0xc0, !PT ;  /* 0xfffffffc02027812 */ /* 0x000fe200078ec0ff */
[----:B------:R-:W-:Y:S01]  /*0210*/  IMAD.MOV.U32 R9, RZ, RZ, R5 ;  /* 0x000000ffff097224 */ /* 0x000fe200078e0005 */
[----:B------:R-:W-:-:S03]  /*0220*/  ISETP.NE.AND.EX P2, PT, RZ, UR5, PT, P1 ;  /* 0x00000005ff007c0c */ /* 0x000fc6000bf45310 */
[--C-:B------:R-:W-:Y:S01]  /*0230*/  IMAD.IADD R3, R3, 0x1, -R2.reuse ;  /* 0x0000000103037824 */ /* 0x100fe200078e0a02 */
[----:B------:R-:W-:-:S09]  /*0240*/  PRMT R2, RZ, 0x7610, R2 ;  /* 0x00007610ff027816 */ /* 0x000fd20000000002 */
[----:B------:R-:W-:Y:S05]  /*0250*/  @P2 BRA `(.L_x_2) ;  /* 0x0000000000302947 */ /* 0x000fea0003800000 */
[----:B------:R-:W-:Y:S02]  /*0260*/  ULDC.64 UR6, c[0x0][0x588] ;  /* 0x0001620000067ab9 */ /* 0x000fe40000000a00 */
[----:B------:R-:W-:-:S04]  /*0270*/  ISETP.NE.U32.AND P0, PT, RZ, UR6, PT ;  /* 0x00000006ff007c0c */ /* 0x000fc8000bf05070 */
[----:B------:R-:W-:-:S13]  /*0280*/  ISETP.NE.AND.EX P0, PT, RZ, UR7, PT, P0 ;  /* 0x00000007ff007c0c */ /* 0x000fda000bf05300 */
[----:B------:R-:W-:Y:S05]  /*0290*/  @!P0 BRA `(.L_x_3) ;  /* 0x0000000000108947 */ /* 0x000fea0003800000 */
[----:B------:R-:W2:Y:S02]  /*02a0*/  LDG.E R2, desc[UR42][R8.64] ;  /* 0x0000002a08027981 */ /* 0x000ea4000c1e1900 */
[----:B--2---:R-:W-:Y:S01]  /*02b0*/  FSETP.NEU.AND P3, PT, R2, RZ, PT ;  /* 0x000000ff0200720b */ /* 0x004fe20003f6d000 */
[----:B------:R-:W-:Y:S01]  /*02c0*/  IMAD.MOV.U32 R2, RZ, RZ, 0x1 ;  /* 0x00000001ff027424 */ /* 0x000fe200078e00ff */
[----:B------:R-:W-:Y:S11]  /*02d0*/  BRA `(.L_x_2) ;  /* 0x0000000000107947 */ /* 0x000ff60003800000 */
.L_x_3:
[----:B------:R-:W-:Y:S01]  /*02e0*/  ULDC UR6, c[0x0][0x580] ;  /* 0x0001600000067ab9 */ /* 0x000fe20000000800 */
[----:B------:R-:W-:Y:S02]  /*02f0*/  MOV R2, 0x1 ;  /* 0x0000000100027802 */ /* 0x000fe40000000f00 */
[----:B------:R-:W-:Y:S02]  /*0300*/  CS2R R8, SRZ ;  /* 0x0000000000087805 */ /* 0x000fe4000001ff00 */
[----:B------:R-:W-:-:S13]  /*0310*/  FSETP.NEU.AND P3, PT, RZ, UR6, PT ;  /* 0x00000006ff007c0b */ /* 0x000fda000bf6d000 */
.L_x_2:
[----:B------:R-:W-:Y:S01]  /*0320*/  ISETP.NE.U32.AND P0, PT, R8, RZ, PT ;  /* 0x000000ff0800720c */ /* 0x000fe20003f05070 */
[----:B------:R-:W-:Y:S01]  /*0330*/  IMAD.MOV.U32 R6, RZ, RZ, 0x1 ;  /* 0x00000001ff067424 */ /* 0x000fe200078e00ff */
[----:B------:R-:W-:Y:S02]  /*0340*/  ISETP.NE.AND.EX P1, PT, RZ, UR5, PT, P1 ;  /* 0x00000005ff007c0c */ /* 0x000fe4000bf25310 */
[----:B------:R-:W-:-:S13]  /*0350*/  ISETP.NE.AND.EX P0, PT, R9, RZ, PT, P0 ;  /* 0x000000ff0900720c */ /* 0x000fda0003f05300 */
[----:B------:R-:W-:Y:S05]  /*0360*/  @P0 BRA P1, `(.L_x_4) ;  /* 0x0000000000300947 */ /* 0x000fea0000800000 */
[----:B------:R-:W-:Y:S02]  /*0370*/  ISETP.NE.U32.AND P1, PT, RZ, UR4, PT ;  /* 0x00000004ff007c0c */ /* 0x000fe4000bf25070 */
[----:B------:R-:W-:Y:S02]  /*0380*/  ISETP.NE.U32.AND P0, PT, R8, RZ, PT ;  /* 0x000000ff0800720c */ /* 0x000fe40003f05070 */
[----:B------:R-:W-:Y:S02]  /*0390*/  ISETP.NE.AND.EX P1, PT, RZ, UR5, PT, P1 ;  /* 0x00000005ff007c0c */ /* 0x000fe4000bf25310 */
[----:B------:R-:W-:Y:S02]  /*03a0*/  PRMT R2, R2, 0x9910, RZ ;  /* 0x0000991002027816 */ /* 0x000fe400000000ff */
[----:B------:R-:W-:Y:S02]  /*03b0*/  ISETP.NE.AND.EX P0, PT, R9, RZ, PT, P0 ;  /* 0x000000ff0900720c */ /* 0x000fe40003f05300 */
[----:B------:R-:W-:-:S02]  /*03c0*/  ISETP.NE.AND P4, PT, R2, RZ, PT ;  /* 0x000000ff0200720c */ /* 0x000fc40003f85270 */
[----:B------:R-:W-:Y:S02]  /*03d0*/  SEL R9, RZ, 0xffffffff, P3 ;  /* 0xffffffffff097807 */ /* 0x000fe40001800000 */
[----:B------:R-:W-:-:S04]  /*03e0*/  SEL R2, RZ, 0xffffffff, P0 ;  /* 0xffffffffff027807 */ /* 0x000fc80000000000 */
[----:B------:R-:W-:-:S04]  /*03f0*/  @P1 SEL R9, R2, R9, !P4 ;  /* 0x0000000902091207 */ /* 0x000fc80006000000 */
[----:B------:R-:W-:-:S04]  /*0400*/  LOP3.LUT R9, R9, 0x1, RZ, 0xc0, !PT ;  /* 0x0000000109097812 */ /* 0x000fc800078ec0ff */
[----:B------:R-:W-:-:S04]  /*0410*/  ISETP.NE.U32.AND P0, PT, R9, 0x1, PT ;  /* 0x000000010900780c */ /* 0x000fc80003f05070 */
[----:B------:R-:W-:-:S09]  /*0420*/  SEL R6, RZ, 0x1, !P0 ;  /* 0x00000001ff067807 */ /* 0x000fd20004000000 */
.L_x_4:
[----:B------:R-:W1:Y:S02]  /*0430*/  SHFL.IDX PT, R2, R0, RZ, 0x1f ;  /* 0x00001fff00027589 */ /* 0x000e6400000e0000 */
[----:B-1----:R-:W-:-:S13]  /*0440*/  ISETP.NE.AND P0, PT, R2, RZ, PT ;  /* 0x000000ff0200720c */ /* 0x002fda0003f05270 */
[----:B------:R-:W-:Y:S05]  /*0450*/  @P0 BRA `(.L_x_5) ;  /* 0x0000000000940947 */ /* 0x000fea0003800000 */
[----:B------:R-:W-:Y:S01]  /*0460*/  ELECT P0, URZ, PT ;  /* 0x00000000003f782f */ /* 0x000fe20003800000 */
[----:B------:R-:W-:-:S12]  /*0470*/  BSSY B0, `(.L_x_5) ;  /* 0x0000023000007945 */ /* 0x000fd80003800000 */
[----:B------:R-:W-:Y:S05]  /*0480*/  @!P0 BRA `(.L_x_6) ;  /* 0x0000000000848947 */ /* 0x000fea0003800000 */
[----:B------:R-:W1:Y:S01]  /*0490*/  S2UR UR8, SR_CgaCtaId ;  /* 0x00000000000879c3 */ /* 0x000e620000008800 */
[----:B------:R-:W-:Y:S01]  /*04a0*/  UMOV UR4, 0x400 ;  /* 0x0000040000047882 */ /* 0x000fe20000000000 */
[----:B------:R-:W-:Y:S01]  /*04b0*/  UMOV UR5, 0x1 ;  /* 0x0000000100057882 */ /* 0x000fe20000000000 */
[----:B------:R-:W-:Y:S02]  /*04c0*/  UMOV UR6, 0x100 ;  /* 0x0000010000067882 */ /* 0x000fe40000000000 */
[----:B------:R-:W-:-:S04]  /*04d0*/  UIADD3 UR6, -UR6, 0x100000, URZ ;  /* 0x0010000006067890 */ /* 0x000fc8000fffe13f */
[----:B------:R-:W-:Y:S02]  /*04e0*/  USHF.L.U32 UR7, UR6, 0xb, URZ ;  /* 0x0000000b06077899 */ /* 0x000fe4000800063f */
[----:B------:R-:W-:Y:S02]  /*04f0*/  USHF.L.U32 UR6, UR6, 0x1, URZ ;  /* 0x0000000106067899 */ /* 0x000fe4000800063f */
[----:B-1----:R-:W-:Y:S02]  /*0500*/  ULEA UR8, UR8, UR4, 0x18 ;  /* 0x0000000408087291 */ /* 0x002fe4000f8ec03f */
[----:B------:R-:W-:-:S04]  /*0510*/  UIADD3 UR4, -UR5, 0x100000, URZ ;  /* 0x0010000005047890 */ /* 0x000fc8000fffe13f */
[----:B------:R-:W-:Y:S02]  /*0520*/  USHF.L.U32 UR5, UR4, 0xb, URZ ;  /* 0x0000000b04057899 */ /* 0x000fe4000800063f */
[----:B------:R-:W-:Y:S01]  /*0530*/  USHF.L.U32 UR4, UR4, 0x1, URZ ;  /* 0x0000000104047899 */ /* 0x000fe2000800063f */
[----:B------:R-:W1:Y:S11]  /*0540*/  FENCE.VIEW.ASYNC.S ;  /* 0x00000000000073c6 */ /* 0x000e760000000000 */
[----:B-1----:R1:W2:Y:S01]  /*0550*/  SYNCS.EXCH.64 URZ, [UR8], UR4 ;  /* 0x00000004083f75b2 */ /* 0x0022a20008000100 */
[----:B------:R1:W3:Y:S01]  /*0560*/  SYNCS.EXCH.64 URZ, [UR8+0x50], UR6 ;  /* 0x00005006083f75b2 */ /* 0x0002e20008000100 */
[----:B------:R1:W4:Y:S01]  /*0570*/  SYNCS.EXCH.64 URZ, [UR8+0x8], UR4 ;  /* 0x00000804083f75b2 */ /* 0x0003220008000100 */
[----:B------:R1:W1:Y:S01]  /*0580*/  SYNCS.EXCH.64 URZ, [UR8+0x58], UR6 ;  /* 0x00005806083f75b2 */ /* 0x0002620008000100 */
        /* <DEDUP_REMOVED lines=16> */
[----:B------:R-:W-:Y:S01]  /*0690*/  NOP ;  /* 0x0000000000007918 */ /* 0x000fe20000000000 */
.L_x_6:
[----:B-1----:R-:W-:Y:S05]  /*06a0*/  BSYNC B0 ;  /* 0x0000000000007941 */ /* 0x002fea0003800000 */
.L_x_5:
[----:B------:R-:W1:Y:S01]  /*06b0*/  SHFL.IDX PT, R8, R0, RZ, 0x1f ;  /* 0x00001fff00087589 */ /* 0x000e6200000e0000 */
[----:B------:R-:W2:Y:S01]  /*06c0*/  LDC R2, c[0x0][0x904] ;  /* 0x00024100ff027b82 */ /* 0x000ea20000000800 */
[----:B------:R-:W-:Y:S01]  /*06d0*/  NOP ;  /* 0x0000000000007918 */ /* 0x000fe20000000000 */
[----:B-1----:R-:W-:-:S13]  /*06e0*/  ISETP.NE.AND P0, PT, R8, RZ, PT ;  /* 0x000000ff0800720c */ /* 0x002fda0003f05270 */
[----:B------:R-:W-:Y:S05]  /*06f0*/  @P0 BRA `(.L_x_7) ;  /* 0x0000000000580947 */ /* 0x000fea0003800000 */
[----:B------:R-:W1:Y:S01]  /*0700*/  S2UR UR5, SR_CgaCtaId ;  /* 0x00000000000579c3 */ /* 0x000e620000008800 */
[----:B------:R-:W-:Y:S01]  /*0710*/  UMOV UR4, 0x400 ;  /* 0x0000040000047882 */ /* 0x000fe20000000000 */
[----:B------:R-:W-:Y:S01]  /*0720*/  UMOV UR6, 0x20 ;  /* 0x0000002000067882 */ /* 0x000fe20000000000 */
[----:B------:R-:W-:Y:S01]  /*0730*/  UMOV UR7, 0x100 ;  /* 0x0000010000077882 */ /* 0x000fe20000000000 */
[----:B------:R-:W-:Y:S01]  /*0740*/  ELECT P0, URZ, PT ;  /* 0x00000000003f782f */ /* 0x000fe20003800000 */
[----:B-1----:R-:W-:Y:S02]  /*0750*/  ULEA UR8, UR5, UR4, 0x18 ;  /* 0x0000000405087291 */ /* 0x002fe4000f8ec03f */
[----:B------:R-:W-:-:S04]  /*0760*/  UIADD3 UR4, -UR6, 0x100000, URZ ;  /* 0x0010000006047890 */ /* 0x000fc8000fffe13f */
[----:B------:R-:W-:Y:S02]  /*0770*/  USHF.L.U32 UR5, UR4, 0xb, URZ ;  /* 0x0000000b04057899 */ /* 0x000fe4000800063f */
[----:B------:R-:W-:Y:S02]  /*0780*/  USHF.L.U32 UR4, UR4, 0x1, URZ ;  /* 0x0000000104047899 */ /* 0x000fe4000800063f */
[----:B------:R-:W-:-:S04]  /*0790*/  UIADD3 UR6, -UR7, 0x100000, URZ ;  /* 0x0010000007067890 */ /* 0x000fc8000fffe13f */
[----:B------:R-:W-:Y:S02]  /*07a0*/  USHF.L.U32 UR7, UR6, 0xb, URZ ;  /* 0x0000000b06077899 */ /* 0x000fe4000800063f */
[----:B------:R-:W-:Y:S01]  /*07b0*/  USHF.L.U32 UR6, UR6, 0x1, URZ ;  /* 0x0000000106067899 */ /* 0x000fe2000800063f */
[----:B------:R-:W1:Y:S03]  /*07c0*/  FENCE.VIEW.ASYNC.S ;  /* 0x00000000000073c6 */ /* 0x000e660000000000 */
[----:B-1----:R1:W1:Y:S08]  /*07d0*/  SYNCS.EXCH.64 URZ, [UR8+0xa0], UR4 ;  /* 0x0000a004083f75b2 */ /* 0x0022700008000100 */
        /* <DEDUP_REMOVED lines=8> */
.L_x_7:
[----:B------:R-:W5:Y:S01]  /*0860*/  SHFL.IDX PT, R0, R0, RZ, 0x1f ;  /* 0x00001fff00007589 */ /* 0x000f6200000e0000 */
[----:B--2---:R-:W-:Y:S02]  /*0870*/  ISETP.NE.AND P6, PT, R2, 0x1, PT ;  /* 0x000000010200780c */ /* 0x004fe40003fc5270 */
[----:B------:R-:W-:Y:S01]  /*0880*/  ELECT P0, URZ, PT ;  /* 0x00000000003f782f */ /* 0x000fe20003800000 */
[----:B------:R-:W2:Y:S01]  /*0890*/  S2UR UR36, SR_CgaCtaId ;  /* 0x00000000002479c3 */ /* 0x000ea20000008800 */
[----:B------:R-:W3:Y:S01]  /*08a0*/  S2R R12, SR_CTAID.Y ;  /* 0x00000000000c7919 */ /* 0x000ee20000002600 */
[----:B-1----:R-:W-:Y:S01]  /*08b0*/  UMOV UR4, 0x20 ;  /* 0x0000002000047882 */ /* 0x002fe20000000000 */
[----:B------:R-:W-:Y:S01]  /*08c0*/  ISETP.NE.AND P3, PT, R3, RZ, PT ;  /* 0x000000ff0300720c */ /* 0x000fe20003f65270 */
[----:B------:R-:W-:Y:S01]  /*08d0*/  NOP ;  /* 0x0000000000007918 */ /* 0x000fe20000000000 */
[----:B------:R-:W1:Y:S01]  /*08e0*/  S2R R8, SR_CTAID.X ;  /* 0x0000000000087919 */ /* 0x000e620000002500 */
[----:B------:R-:W-:Y:S01]  /*08f0*/  P2R R9, PR, RZ, 0x40 ;  /* 0x00000040ff097803 */ /* 0x000fe20000000000 */
[----:B------:R-:W-:Y:S01]  /*0900*/  UMOV UR37, 0x1 ;  /* 0x0000000100257882 */ /* 0x000fe20000000000 */
[----:B------:R-:W-:-:S02]  /*0910*/  ISETP.NE.AND P4, PT, R7, RZ, PT ;  /* 0x000000ff0700720c */ /* 0x000fc40003f85270 */
[----:B------:R-:W1:Y:S01]  /*0920*/  @P6 LDC R17, c[0x0][0x10] ;  /* 0x00000400ff116b82 */ /* 0x000e620000000800 */
[----:B------:R-:W-:Y:S02]  /*0930*/  @P6 IMAD.MOV.U32 R11, RZ, RZ, RZ ;  /* 0x000000ffff0b6224 */ /* 0x000fe400078e00ff */
[----:B------:R-:W-:-:S05]  /*0940*/  @P6 IMAD.MOV.U32 R9, RZ, RZ, RZ ;  /* 0x000000ffff096224 */ /* 0x000fca00078e00ff */
[----:B------:R-:W4:Y:S01]  /*0950*/  @!P6 LDC R13, c[0x0][0xc] ;  /* 0x00000300ff0deb82 */ /* 0x000f220000000800 */
[----:B-----5:R-:W-:Y:S02]  /*0960*/  ISETP.NE.OR P1, PT, R0, RZ, !P0 ;  /* 0x000000ff0000720c */ /* 0x020fe40004725670 */
[----:B------:R-:W-:-:S04]  /*0970*/  ISETP.EQ.OR P0, PT, R3, 0x3, !P3 ;  /* 0x000000030300780c */ /* 0x000fc80005f02670 */
[C---:B------:R-:W-:Y:S01]  /*0980*/  ISETP.EQ.AND P0, PT, R7.reuse, RZ, P0 ;  /* 0x000000ff0700720c */ /* 0x040fe20000702270 */
[----:B------:R-:W-:-:S03]  /*0990*/  VIADD R7, R7, 0xffffffff ;  /* 0xffffffff07077836 */ /* 0x000fc60000000000 */
[----:B------:R-:W-:Y:S01]  /*09a0*/  SEL R19, RZ, 0x1, !P0 ;  /* 0x00000001ff137807 */ /* 0x000fe20004000000 */
[----:B---3--:R-:W-:Y:S02]  /*09b0*/  @P6 IMAD.MOV.U32 R10, RZ, RZ, R12 ;  /* 0x000000ffff0a6224 */ /* 0x008fe400078e000c */
[----:B------:R-:W-:Y:S01]  /*09c0*/  VOTEU.ALL UP0, P1 ;  /* 0x00000000003f7886 */ /* 0x000fe20000800000 */
[----:B------:R-:W-:Y:S01]  /*09d0*/  VOTEU.ALL UP1, P1 ;  /* 0x00000000003f7886 */ /* 0x000fe20000820000 */
[----:B------:R-:W-:Y:S01]  /*09e0*/  ISETP.GE.U32.AND P5, PT, R7, 0x2, PT ;  /* 0x000000020700780c */ /* 0x000fe20003fa6070 */
[----:B-1----:R-:W-:Y:S01]  /*09f0*/  @P6 IMAD.WIDE.U32 R16, R8, R17, R10 ;  /* 0x0000001108106225 */ /* 0x002fe200078e000a */
[----:B------:R-:W-:Y:S01]  /*0a00*/  @!P6 MOV R10, R12 ;  /* 0x0000000c000ae202 */ /* 0x000fe20000000f00 */
[----:B------:R-:W-:Y:S01]  /*0a10*/  @!UP0 UMOV UR6, 0x400 ;  /* 0x0000040000068882 */ /* 0x000fe20000000000 */
[----:B------:R-:W-:-:S04]  /*0a20*/  @!UP0 UIADD3 UR4, -UR4, 0x100000, URZ ;  /* 0x0010000004048890 */ /* 0x000fc8000fffe13f */
[----:B------:R-:W-:Y:S02]  /*0a30*/  @!UP0 USHF.L.U32 UR5, UR4, 0xb, URZ ;  /* 0x0000000b04058899 */ /* 0x000fe4000800063f */
[----:B------:R-:W-:Y:S01]  /*0a40*/  @!UP0 USHF.L.U32 UR4, UR4, 0x1, URZ ;  /* 0x0000000104048899 */ /* 0x000fe2000800063f */
[----:B------:R-:W-:Y:S01]  /*0a50*/  @P6 IMAD.IADD R17, R17, 0x1, R9 ;  /* 0x0000000111116824 */ /* 0x000fe200078e0209 */
[----:B--2---:R-:W-:Y:S01]  /*0a60*/  @!UP0 ULEA UR8, UR36, UR6, 0x18 ;  /* 0x0000000624088291 */ /* 0x004fe2000f8ec03f */
[----:B------:R-:W-:Y:S01]  /*0a70*/  IMAD.MOV.U32 R9, RZ, RZ, RZ ;  /* 0x000000ffff097224 */ /* 0x000fe200078e00ff */
[----:B------:R-:W-:Y:S01]  /*0a80*/  VOTEU.ALL UP0, P1 ;  /* 0x00000000003f7886 */ /* 0x000fe20000800000 */
[----:B------:R-:W-:Y:S01]  /*0a90*/  ULDC UR6, c[0x0][0xc] ;  /* 0x0000030000067ab9 */ /* 0x000fe20000000800 */
[----:B------:R-:W-:Y:S01]  /*0aa0*/  ULDC UR7, c[0x0][0x10] ;  /* 0x0000040000077ab9 */ /* 0x000fe20000000800 */
[----:B------:R-:W-:Y:S01]  /*0ab0*/  ISETP.EQ.AND P1, PT, R3, 0x2, !P4 ;  /* 0x000000020300780c */ /* 0x000fe20006722270 */
[----:B----4-:R-:W-:Y:S01]  /*0ac0*/  @!P6 IMAD.WIDE.U32 R12, R13, R10, R8 ;  /* 0x0000000a0d0ce225 */ /* 0x010fe200078e0008 */
[----:B------:R-:W-:-:S02]  /*0ad0*/  SEL R19, R19, 0x2, P5 ;  /* 0x0000000213137807 */ /* 0x000fc40002800000 */
[----:B------:R-:W-:Y:S01]  /*0ae0*/  SEL R0, RZ, 0x1, !P1 ;  /* 0x00000001ff007807 */ /* 0x000fe20004800000 */
[----:B------:R-:W-:Y:S01]  /*0af0*/  @!P6 IMAD.MOV.U32 R16, RZ, RZ, R12 ;  /* 0x000000ffff10e224 */ /* 0x000fe200078e000c */
[----:B------:R-:W-:Y:S01]  /*0b00*/  @!P6 MOV R17, R13 ;  /* 0x0000000d0011e202 */ /* 0x000fe20000000f00 */
[----:B------:R-:W1:Y:S02]  /*0b10*/  FENCE.VIEW.ASYNC.S ;  /* 0x00000000000073c6 */ /* 0x000e640000000000 */
[----:B-1----:R-:W1:Y:S01]  /*0b20*/  @!UP0 SYNCS.EXCH.64 URZ, [UR8+0xe0], UR4 ;  /* 0x0000e004083f85b2 */ /* 0x002e620008000100 */
[----:B------:R-:W-:Y:S01]  /*0b30*/  SEL R0, R0, 0x2, P5 ;  /* 0x0000000200007807 */ /* 0x000fe20002800000 */
[----:B------:R2:W1:Y:S01]  /*0b40*/  @!UP1 SYNCS.EXCH.64 URZ, [UR8+0xe8], UR4 ;  /* 0x0000e804083f95b2 */ /* 0x0004620008000100 */
[----:B------:R-:W-:Y:S01]  /*0b50*/  NOP ;  /* 0x0000000000007918 */ /* 0x000fe20000000000 */
[----:B--2---:R-:W-:-:S03]  /*0b60*/  UIMAD.WIDE.U32 UR4, UR6, UR7, URZ ;  /* 0x00000007060472a5 */ /* 0x004fc6000f8e003f */
[----:B------:R-:W-:Y:S02]  /*0b70*/  ULDC UR6, c[0x0][0x14] ;  /* 0x0000050000067ab9 */ /* 0x000fe40000000800 */
[----:B------:R-:W-:Y:S02]  /*0b80*/  UIMAD.WIDE.U32 UR40, UR4, UR6, URZ ;  /* 0x00000006042872a5 */ /* 0x000fe4000f8e003f */
[----:B------:R-:W-:-:S04]  /*0b90*/  UIMAD UR38, UR5, UR6, URZ ;  /* 0x00000006052672a4 */ /* 0x000fc8000f8e023f */
[----:B------:R-:W-:Y:S01]  /*0ba0*/  UIADD3 UR38, UR41, UR38, URZ ;  /* 0x0000002629267290 */ /* 0x000fe2000fffe03f */
[----:B-1----:R-:W-:Y:S06]  /*0bb0*/  BAR.SYNC.DEFER_BLOCKING 0x0 ;  /* 0x0000000000007b1d */ /* 0x002fec0000010000 */
[----:B------:R-:W-:Y:S05]  /*0bc0*/  @!P4 BRA `(.L_x_8) ;  /* 0x0000005c00dcc947 */ /* 0x000fea0003800000 */
[----:B------:R-:W-:-:S13]  /*0bd0*/  ISETP.GT.U32.AND P0, PT, R7, 0x1, PT ;  /* 0x000000010700780c */ /* 0x000fda0003f04070 */
[----:B------:R-:W-:Y:S05]  /*0be0*/  @P0 EXIT ;  /* 0x000000000000094d */ /* 0x000fea0003800000 */
[----:B------:R-:W-:Y:S01]  /*0bf0*/  ULDC.64 UR4, c[0x0][0x8f8] ;  /* 0x00023e0000047ab9 */ /* 0x000fe20000000a00 */
[----:B------:R-:W-:Y:S01]  /*0c00*/  UMOV UR47, 0xffffffff ;  /* 0xffffffff002f7882 */ /* 0x000fe20000000000 */
[----:B------:R-:W-:Y:S01]  /*0c10*/  ISETP.GE.U32.AND P0, PT, R16, UR4, PT ;  /* 0x0000000410007c0c */ /* 0x000fe2000bf06070 */
[----:B------:R-:W-:Y:S01]  /*0c20*/  IMAD.MOV.U32 R23, RZ, RZ, -0x1 ;  /* 0xffffffffff177424 */ /* 0x000fe200078e00ff */
[----:B------:R-:W-:Y:S01]  /*0c30*/  PRMT R88, RZ, 0x7610, R88 ;  /* 0x00007610ff587816 */ /* 0x000fe20000000058 */
[----:B------:R-:W-:Y:S01]  /*0c40*/  IMAD.MOV.U32 R22, RZ, RZ, -0x1 ;  /* 0xffffffffff167424 */ /* 0x000fe200078e00ff */
[----:B------:R-:W-:Y:S02]  /*0c50*/  ISETP.GE.U32.AND.EX P0, PT, R17, UR5, PT, P0 ;  /* 0x0000000511007c0c */ /* 0x000fe4000bf06100 */
[----:B------:R-:W-:-:S11]  /*0c60*/  PRMT R3, RZ, 0x7610, R3 ;  /* 0x00007610ff037816 */ /* 0x000fd60000000003 */
[----:B------:R-:W-:Y:S05]  /*0c70*/  @P0 BRA `(.L_x_9) ;  /* 0x00000004005c0947 */ /* 0x000fea0003800000 */
[----:B------:R-:W1:Y:S01]  /*0c80*/  LDC.64 R14, c[0x0][0x8d0] ;  /* 0x00023400ff0e7b82 */ /* 0x000e620000000a00 */
[----:B------:R-:W-:Y:S02]  /*0c90*/  IMAD.MOV.U32 R4, RZ, RZ, R16 ;  /* 0x000000ffff047224 */ /* 0x000fe400078e0010 */
[----:B------:R-:W-:-:S05]  /*0ca0*/  IMAD.MOV.U32 R5, RZ, RZ, R17 ;  /* 0x000000ffff057224 */ /* 0x000fca00078e0011 */
[----:B------:R-:W2:Y:S08]  /*0cb0*/  LDC R20, c[0x0][0x8d8] ;  /* 0x00023600ff147b82 */ /* 0x000eb00000000800 */
[----:B------:R-:W3:Y:S01]  /*0cc0*/  LDC.64 R22, c[0x0][0x8c8] ;  /* 0x00023200ff167b82 */ /* 0x000ee20000000a00 */
[----:B-1----:R-:W-:-:S04]  /*0cd0*/  ISETP.NE.U32.AND P0, PT, R14, RZ, PT ;  /* 0x000000ff0e00720c */ /* 0x002fc80003f05070 */
[----:B------:R-:W-:-:S13]  /*0ce0*/  ISETP.NE.AND.EX P0, PT, R15, RZ, PT, P0 ;  /* 0x000000ff0f00720c */ /* 0x000fda0003f05300 */
[----:B--23--:R-:W-:Y:S05]  /*0cf0*/  @!P0 BRA `(.L_x_10) ;  /* 0x0000000000288947 */ /* 0x00cfea0003800000 */
[----:B------:R-:W1:Y:S02]  /*0d00*/  LDC R3, c[0x0][0x8dc] ;  /* 0x00023700ff037b82 */ /* 0x000e640000000800 */
[----:B-1----:R-:W-:-:S04]  /*0d10*/  IADD3 R3, P0, R16, R3, RZ ;  /* 0x0000000310037210 */ /* 0x002fc80007f1e0ff */
[----:B------:R-:W-:-:S05]  /*0d20*/  IADD3.X R11, RZ, R17, RZ, P0, !PT ;  /* 0x00000011ff0b7210 */ /* 0x000fca00007fe4ff */
[----:B------:R-:W-:-:S04]  /*0d30*/  IMAD.WIDE.U32 R4, R11, R14, RZ ;  /* 0x0000000e0b047225 */ /* 0x000fc800078e00ff */
[----:B------:R-:W-:-:S04]  /*0d40*/  IMAD.WIDE.U32 R6, P0, R3, R15, R4 ;  /* 0x0000000f03067225 */ /* 0x000fc80007800004 */
[----:B------:R-:W-:-:S04]  /*0d50*/  IMAD.WIDE.U32 R4, R3, R14, RZ ;  /* 0x0000000e03047225 */ /* 0x000fc800078e00ff */
[----:B------:R-:W-:Y:S01]  /*0d60*/  IMAD.X R13, RZ, RZ, RZ, P0 ;  /* 0x000000ffff0d7224 */ /* 0x000fe200000e06ff */
[----:B------:R-:W-:Y:S01]  /*0d70*/  IADD3 RZ, P0, R5, R6, RZ ;  /* 0x0000000605ff7210 */ /* 0x000fe20007f1e0ff */
[----:B------:R-:W-:-:S04]  /*0d80*/  IMAD.MOV.U32 R12, RZ, RZ, R7 ;  /* 0x000000ffff0c7224 */ /* 0x000fc800078e0007 */
[----:B------:R-:W-:-:S08]  /*0d90*/  IMAD.WIDE.U32.X R4, R11, R15, R12, P0 ;  /* 0x0000000f0b047225 */ /* 0x000fd000000e040c */
.L_x_10:
[-CC-:B------:R-:W-:Y:S01]  /*0da0*/  SHF.R.U64 R28, R4, R20.reuse, R5.reuse ;  /* 0x00000014041c7219 */ /* 0x180fe20000001205 */
[----:B------:R-:W1:Y:S01]  /*0db0*/  LDC.64 R24, c[0x0][0x8e8] ;  /* 0x00023a00ff187b82 */ /* 0x000e620000000a00 */
[----:B------:R-:W-:Y:S01]  /*0dc0*/  SHF.R.U32.HI R3, RZ, R20, R5 ;  /* 0x00000014ff037219 */ /* 0x000fe20000011605 */
[----:B------:R-:W-:Y:S01]  /*0dd0*/  ULDC UR4, c[0x0][0x150] ;  /* 0x0000540000047ab9 */ /* 0x000fe20000000800 */
[----:B------:R-:W-:Y:S01]  /*0de0*/  IADD3 R7, P0, RZ, -R28, RZ ;  /* 0x8000001cff077210 */ /* 0x000fe20007f1e0ff */
[----:B------:R-:W-:-:S04]  /*0df0*/  IMAD.MOV.U32 R11, RZ, RZ, -0x1 ;  /* 0xffffffffff0b7424 */ /* 0x000fc800078e00ff */
[----:B------:R-:W2:Y:S01]  /*0e00*/  LDC R12, c[0x0][0x8c0] ;  /* 0x00023000ff0c7b82 */ /* 0x000ea20000000800 */
[----:B------:R-:W-:Y:S02]  /*0e10*/  IMAD.X R3, RZ, RZ, ~R3, P0 ;  /* 0x000000ffff037224 */ /* 0x000fe400000e0e03 */
[----:B------:R-:W-:-:S04]  /*0e20*/  IMAD.WIDE.U32 R4, R7, R22, R16 ;  /* 0x0000001607047225 */ /* 0x000fc800078e0010 */
[----:B------:R-:W-:Y:S01]  /*0e30*/  IMAD R6, R3, R22, RZ ;  /* 0x0000001603067224 */ /* 0x000fe200078e02ff */
[----:B------:R-:W3:Y:S01]  /*0e40*/  LDC R20, c[0x0][0x8b0] ;  /* 0x00022c00ff147b82 */ /* 0x000ee20000000800 */
[----:B------:R-:W-:Y:S02]  /*0e50*/  I2FP.F32.U32 R3, R8 ;  /* 0x0000000800037245 */ /* 0x000fe40000201000 */
[----:B------:R-:W-:-:S03]  /*0e60*/  IMAD R7, R7, R23, R6 ;  /* 0x0000001707077224 */ /* 0x000fc600078e0206 */
[----:B------:R-:W-:Y:S01]  /*0e70*/  FMUL R3, R3, UR4 ;  /* 0x0000000403037c20 */ /* 0x000fe20008400000 */
[----:B------:R-:W-:Y:S01]  /*0e80*/  IMAD.IADD R7, R5, 0x1, R7 ;  /* 0x0000000105077824 */ /* 0x000fe200078e0207 */
[----:B------:R-:W4:Y:S01]  /*0e90*/  LDC R13, c[0x0][0x148] ;  /* 0x00005200ff0d7b82 */ /* 0x000f220000000800 */
[----:B-1----:R-:W-:Y:S01]  /*0ea0*/  ISETP.NE.U32.AND P0, PT, R24, RZ, PT ;  /* 0x000000ff1800720c */ /* 0x002fe20003f05070 */
[----:B------:R-:W-:Y:S02]  /*0eb0*/  ULDC UR4, c[0x0][0x154] ;  /* 0x0000550000047ab9 */ /* 0x000fe40000000800 */
[----:B------:R-:W1:Y:S01]  /*0ec0*/  F2I.U32.TRUNC.NTZ R3, R3 ;  /* 0x0000000300037305 */ /* 0x000e62000020f000 */
[----:B------:R-:W-:-:S03]  /*0ed0*/  ISETP.NE.AND.EX P0, PT, R25, RZ, PT, P0 ;  /* 0x000000ff1900720c */ /* 0x000fc60003f05300 */
[----:B------:R-:W5:Y:S01]  /*0ee0*/  LDC R5, c[0x0][0x144] ;  /* 0x00005100ff057b82 */ /* 0x000f620000000800 */
[--C-:B--2---:R-:W-:Y:S02]  /*0ef0*/  SHF.R.U64 R14, R4, R12, R7.reuse ;  /* 0x0000000c040e7219 */ /* 0x104fe40000001207 */
[----:B------:R-:W-:Y:S02]  /*0f00*/  I2FP.F32.U32 R4, R10 ;  /* 0x0000000a00047245 */ /* 0x000fe40000201000 */
[----:B------:R-:W-:-:S03]  /*0f10*/  SHF.R.U32.HI R7, RZ, R12, R7 ;  /* 0x0000000cff077219 */ /* 0x000fc60000011607 */
[----:B------:R-:W2:Y:S01]  /*0f20*/  LDC R21, c[0x0][0x8a8] ;  /* 0x00022a00ff157b82 */ /* 0x000ea20000000800 */
[-CC-:B---3--:R-:W-:Y:S01]  /*0f30*/  SHF.R.U64 R27, R14, R20.reuse, R7.reuse ;  /* 0x000000140e1b7219 */ /* 0x188fe20000001207 */
[----:B------:R-:W-:Y:S01]  /*0f40*/  FMUL R4, R4, UR4 ;  /* 0x0000000404047c20 */ /* 0x000fe20008400000 */
[----:B------:R-:W-:Y:S01]  /*0f50*/  SHF.R.U32.HI R6, RZ, R20, R7 ;  /* 0x00000014ff067219 */ /* 0x000fe20000011607 */
[----:B------:R-:W-:Y:S01]  /*0f60*/  ULDC UR4, c[0x0][0x900] ;  /* 0x0002400000047ab9 */ /* 0x000fe20000000800 */
[----:B-1----:R-:W-:Y:S01]  /*0f70*/  IADD3 R3, -R3, RZ, RZ ;  /* 0x000000ff03037210 */ /* 0x002fe20007ffe1ff */
[----:B------:R1:W3:Y:S01]  /*0f80*/  F2I.U32.TRUNC.NTZ R12, R4 ;  /* 0x00000004000c7305 */ /* 0x0002e2000020f000 */
[--C-:B------:R-:W-:Y:S01]  /*0f90*/  SHF.R.U64 R20, R27, UR4, R6.reuse ;  /* 0x000000041b147c19 */ /* 0x100fe20008001206 */
[----:B------:R-:W2:Y:S01]  /*0fa0*/  LDC R22, c[0x0][0x8f0] ;  /* 0x00023c00ff167b82 */ /* 0x000ea20000000800 */
[----:B------:R-:W-:Y:S02]  /*0fb0*/  SHF.R.U32.HI R6, RZ, UR4, R6 ;  /* 0x00000004ff067c19 */ /* 0x000fe40008011606 */
[----:B------:R-:W-:Y:S01]  /*0fc0*/  SHF.L.U32 R11, R11, UR4, RZ ;  /* 0x000000040b0b7c19 */ /* 0x000fe200080006ff */
[----:B-1----:R-:W-:-:S04]  /*0fd0*/  IMAD.MOV.U32 R4, RZ, RZ, R20 ;  /* 0x000000ffff047224 */ /* 0x002fc800078e0014 */
[----:B------:R-:W1:Y:S01]  /*0fe0*/  LDC R26, c[0x0][0x8e0] ;  /* 0x00023800ff1a7b82 */ /* 0x000e620000000800 */
[----:B-----5:R-:W-:Y:S02]  /*0ff0*/  IMAD R3, R5, R3, R8 ;  /* 0x0000000305037224 */ /* 0x020fe400078e0208 */
[----:B------:R-:W-:-:S05]  /*1000*/  IMAD.MOV.U32 R5, RZ, RZ, R6 ;  /* 0x000000ffff057224 */ /* 0x000fca00078e0006 */
[----:B------:R-:W1:Y:S01]  /*1010*/  LDC R23, c[0x0][0x8b8] ;  /* 0x00022e00ff177b82 */ /* 0x000e620000000800 */
[----:B---34-:R-:W-:Y:S05]  /*1020*/  @!P0 BRA `(.L_x_11) ;  /* 0x0000000000288947 */ /* 0x018fea0003800000 */
[----:B------:R-:W3:Y:S02]  /*1030*/  LDC R9, c[0x0][0x8f4] ;  /* 0x00023d00ff097b82 */ /* 0x000ee40000000800 */
[----:B---3--:R-:W-:-:S05]  /*1040*/  IADD3 R9, P0, R20, R9, RZ ;  /* 0x0000000914097210 */ /* 0x008fca0007f1e0ff */
[----:B------:R-:W-:-:S04]  /*1050*/  IMAD.X R15, RZ, RZ, R6, P0 ;  /* 0x000000ffff0f7224 */ /* 0x000fc800000e0606 */
[----:B------:R-:W-:-:S04]  /*1060*/  IMAD.WIDE.U32 R4, R15, R24, RZ ;  /* 0x000000180f047225 */ /* 0x000fc800078e00ff */
[----:B------:R-:W-:-:S04]  /*1070*/  IMAD.WIDE.U32 R6, P0, R9, R25, R4 ;  /* 0x0000001909067225 */ /* 0x000fc80007800004 */
[----:B------:R-:W-:Y:S01]  /*1080*/  IMAD.WIDE.U32 R4, R9, R24, RZ ;  /* 0x0000001809047225 */ /* 0x000fe200078e00ff */
[----:B------:R-:W-:-:S03]  /*1090*/  IADD3.X R9, RZ, RZ, RZ, P0, !PT ;  /* 0x000000ffff097210 */ /* 0x000fc600007fe4ff */
[----:B------:R-:W-:Y:S01]  /*10a0*/  IMAD.MOV.U32 R8, RZ, RZ, R7 ;  /* 0x000000ffff087224 */ /* 0x000fe200078e0007 */
[----:B------:R-:W-:-:S05]  /*10b0*/  IADD3 RZ, P0, R5, R6, RZ ;  /* 0x0000000605ff7210 */ /* 0x000fca0007f1e0ff */
[----:B------:R-:W-:-:S08]  /*10c0*/  IMAD.WIDE.U32.X R4, R15, R25, R8, P0 ;  /* 0x000000190f047225 */ /* 0x000fd000000e0408 */
.L_x_11:
[----:B------:R-:W-:Y:S01]  /*10d0*/  LOP3.LUT R11, RZ, R11, RZ, 0x33, !PT ;  /* 0x0000000bff0b7212 */ /* 0x000fe200078e33ff */
[----:B------:R-:W-:Y:S01]  /*10e0*/  USHF.L.U32 UR4, UR37, UR4, URZ ;  /* 0x0000000425047299 */ /* 0x000fe2000800063f */
[----:B--2---:R-:W-:Y:S01]  /*10f0*/  SHF.R.U64 R4, R4, R22, R5 ;  /* 0x0000001604047219 */ /* 0x004fe20000001205 */
[----:B------:R-:W-:Y:S01]  /*1100*/  VIADD R5, R21, 0xffffffff ;  /* 0xffffffff15057836 */ /* 0x000fe20000000000 */
[----:B------:R-:W-:Y:S01]  /*1110*/  LOP3.LUT R11, R27, R11, RZ, 0xc0, !PT ;  /* 0x0000000b1b0b7212 */ /* 0x000fe200078ec0ff */
[----:B------:R-:W-:Y:S01]  /*1120*/  IMAD.MOV R12, RZ, RZ, -R12 ;  /* 0x000000ffff0c7224 */ /* 0x000fe200078e0a0c */
[----:B------:R-:W-:Y:S01]  /*1130*/  R2UR UR47, R28 ;  /* 0x000000001c2f72ca */ /* 0x000fe200000e0000 */
[----:B------:R-:W-:Y:S01]  /*1140*/  IMAD.MOV R7, RZ, RZ, -R4 ;  /* 0x000000ffff077224 */ /* 0x000fe200078e0a04 */
[----:B------:R-:W-:Y:S01]  /*1150*/  LOP3.LUT R5, R14, R5, RZ, 0xc0, !PT ;  /* 0x000000050e057212 */ /* 0x000fe200078ec0ff */
[----:B------:R-:W-:Y:S02]  /*1160*/  IMAD R6, R4, UR4, R11 ;  /* 0x0000000404067c24 */ /* 0x000fe4000f8e020b */
[----:B------:R-:W-:-:S02]  /*1170*/  @P6 IMAD R3, R13, R12, R10 ;  /* 0x0000000c0d036224 */ /* 0x000fc400078e020a */
[----:B-1----:R-:W-:Y:S02]  /*1180*/  IMAD R4, R7, R26, R20 ;  /* 0x0000001a07047224 */ /* 0x002fe400078e0214 */
[----:B------:R-:W-:Y:S02]  /*1190*/  IMAD R3, R6, R23, R3 ;  /* 0x0000001706037224 */ /* 0x000fe400078e0203 */
[----:B------:R-:W-:Y:S01]  /*11a0*/  IMAD R4, R4, R21, R5 ;  /* 0x0000001504047224 */ /* 0x000fe200078e0205 */
[----:B------:R-:W-:-:S04]  /*11b0*/  MOV R5, 0x1 ;  /* 0x0000000100057802 */ /* 0x000fc80000000f00 */
[----:B------:R-:W-:Y:S02]  /*11c0*/  SEL R22, R4, R3, !P6 ;  /* 0x0000000304167207 */ /* 0x000fe40007000000 */
[----:B------:R-:W-:Y:S02]  /*11d0*/  SEL R23, R3, R4, !P6 ;  /* 0x0000000403177207 */ /* 0x000fe40007000000 */
[----:B------:R-:W-:-:S07]  /*11e0*/  PRMT R3, R5, 0x7610, R3 ;  /* 0x0000761005037816 */ /* 0x000fce0000000003 */
.L_x_9:
[----:B------:R-:W-:-:S08]  /*11f0*/  NOP ;  /* 0x0000000000007918 */ /* 0x000fd00000000000 */
[----:B------:R-:W1:Y:S02]  /*1200*/  USETMAXREG.TRY_ALLOC.CTAPOOL UP0, 0xe8 ;  /* 0x000000e8000079c8 */ /* 0x000e640008000600 */
[----:B-1----:R-:W-:-:S13]  /*1210*/  PLOP3.LUT P0, PT, PT, PT, UP0, 0x80, 0x0 ;  /* 0x000000000000781c */ /* 0x002fda0003f0f008 */
[----:B------:R-:W-:Y:S05]  /*1220*/  @!P0 BRA `(.L_x_9) ;  /* 0xfffffffc00f08947 */ /* 0x000fea000383ffff */
[----:B------:R-:W-:Y:S02]  /*1230*/  ULDC.64 UR4, c[0x0][0x590] ;  /* 0x0001640000047ab9 */ /* 0x000fe40000000a00 */
[----:B------:R-:W-:-:S04]  /*1240*/  ISETP.NE.U32.AND P0, PT, RZ, UR4, PT ;  /* 0x00000004ff007c0c */ /* 0x000fc8000bf05070 */
[----:B------:R-:W-:-:S13]  /*1250*/  ISETP.NE.AND.EX P0, PT, RZ, UR5, PT, P0 ;  /* 0x00000005ff007c0c */ /* 0x000fda000bf05300 */
[----:B------:R-:W-:Y:S05]  /*1260*/  @P0 BRA `(.L_x_12) ;  /* 0x00000000002c0947 */ /* 0x000fea0003800000 */
[----:B------:R-:W-:Y:S02]  /*1270*/  ULDC.64 UR4, c[0x0][0x588] ;  /* 0x0001620000047ab9 */ /* 0x000fe40000000a00 */
[----:B------:R-:W-:-:S04]  /*1280*/  ISETP.NE.U32.AND P0, PT, RZ, UR4, PT ;  /* 0x00000004ff007c0c */ /* 0x000fc8000bf05070 */
[----:B------:R-:W-:-:S13]  /*1290*/  ISETP.NE.AND.EX P0, PT, RZ, UR5, PT, P0 ;  /* 0x00000005ff007c0c */ /* 0x000fda000bf05300 */
[----:B------:R-:W-:Y:S05]  /*12a0*/  @!P0 BRA `(.L_x_13) ;  /* 0x0000000000108947 */ /* 0x000fea0003800000 */
[----:B------:R-:W1:Y:S02]  /*12b0*/  LDC.64 R4, c[0x0][0x588] ;  /* 0x00016200ff047b82 */ /* 0x000e640000000a00 */
[----:B-1----:R1:W5:Y:S01]  /*12c0*/  LDG.E R89, desc[UR42][R4.64] ;  /* 0x0000002a04597981 */ /* 0x002362000c1e1900 */
[----:B------:R-:W-:Y:S01]  /*12d0*/  IMAD.MOV.U32 R88, RZ, RZ, 0x1 ;  /* 0x00000001ff587424 */ /* 0x000fe200078e00ff */
[----:B------:R-:W-:Y:S06]  /*12e0*/  BRA `(.L_x_12) ;  /* 0x00000000000c7947 */ /* 0x000fec0003800000 */
.L_x_13:
[----:B------:R-:W-:Y:S01]  /*12f0*/  ULDC UR4, c[0x0][0x580] ;  /* 0x0001600000047ab9 */ /* 0x000fe20000000800 */
[----:B------:R-:W-:Y:S02]  /*1300*/  IMAD.MOV.U32 R88, RZ, RZ, 0x1 ;  /* 0x00000001ff587424 */ /* 0x000fe400078e00ff */
[----:B------:R-:W-:-:S07]  /*1310*/  IMAD.U32 R89, RZ, RZ, UR4 ;  /* 0x00000004ff597e24 */ /* 0x000fce000f8e00ff */
.L_x_12:
        /* <DEDUP_REMOVED lines=8> */
[----:B-1----:R-:W1:Y:S02]  /*13a0*/  LDC.64 R4, c[0x0][0x5a8] ;  /* 0x00016a00ff047b82 */ /* 0x002e640000000a00 */
[----:B-1----:R2:W5:Y:S01]  /*13b0*/  LDG.E R91, desc[UR42][R4.64] ;  /* 0x0000002a045b7981 */ /* 0x002562000c1e1900 */
[----:B------:R-:W-:Y:S05]  /*13c0*/  BRA `(.L_x_14) ;  /* 0x0000000000087947 */ /* 0x000fea0003800000 */
.L_x_15:
[----:B------:R-:W-:Y:S02]  /*13d0*/  ULDC UR4, c[0x0][0x5a0] ;  /* 0x0001680000047ab9 */ /* 0x000fe40000000800 */
[----:B------:R-:W-:-:S07]  /*13e0*/  IMAD.U32 R91, RZ, RZ, UR4 ;  /* 0x00000004ff5b7e24 */ /* 0x000fce000f8e00ff */
.L_x_14:
[----:B------:R-:W-:-:S13]  /*13f0*/  LOP3.LUT P0, RZ, R3, 0xff, RZ, 0xc0, !PT ;  /* 0x000000ff03ff7812 */ /* 0x000fda000780c0ff */
[----:B------:R-:W-:Y:S05]  /*1400*/  @!P0 EXIT ;  /* 0x000000000000894d */ /* 0x000fea0003800000 */
[----:B------:R-:W-:Y:S01]  /*1410*/  ULDC UR4, c[0x0][0x28c] ;  /* 0x0000a30000047ab9 */ /* 0x000fe20000000800 */
[----:B------:R-:W-:Y:S01]  /*1420*/  LOP3.LUT R90, R0, 0x1, RZ, 0xfc, !PT ;  /* 0x00000001005a7812 */ /* 0x000fe200078efcff */
[----:B------:R-:W-:Y:S01]  /*1430*/  UIADD3 UR4, UR4, 0x3f, URZ ;  /* 0x0000003f04047890 */ /* 0x000fe2000fffe03f */
[----:B------:R-:W-:Y:S01]  /*1440*/  LOP3.LUT R162, R19, 0x1, RZ, 0xfc, !PT ;  /* 0x0000000113a27812 */ /* 0x000fe200078efcff */
[----:B-----5:R-:W-:Y:S01]  /*1450*/  IMAD.MOV.U32 R145, RZ, RZ, R89 ;  /* 0x000000ffff917224 */ /* 0x020fe200078e0059 */
[C---:B------:R-:W-:Y:S01]  /*1460*/  PRMT R92, R88.reuse, 0x7610, R92 ;  /* 0x00007610585c7816 */ /* 0x040fe2000000005c */
[----:B------:R-:W-:Y:S01]  /*1470*/  USHF.R.S32.HI UR5, URZ, 0x1f, UR4 ;  /* 0x0000001f3f057899 */ /* 0x000fe20008011404 */
[----:B------:R-:W-:Y:S01]  /*1480*/  MOV R94, R89 ;  /* 0x00000059005e7202 */ /* 0x000fe20000000f00 */
[----:B------:R-:W-:Y:S01]  /*1490*/  IMAD.MOV.U32 R95, RZ, RZ, RZ ;  /* 0x000000ffff5f7224 */ /* 0x000fe200078e00ff */
[----:B------:R-:W-:Y:S01]  /*14a0*/  PRMT R93, R88, 0x7610, R93 ;  /* 0x00007610585d7816 */ /* 0x000fe2000000005d */
[----:B------:R-:W-:Y:S01]  /*14b0*/  ULEA.HI UR5, UR5, UR4, URZ, 0x6 ;  /* 0x0000000405057291 */ /* 0x000fe2000f8f303f */
[----:B------:R-:W-:Y:S01]  /*14c0*/  IMAD.MOV.U32 R96, RZ, RZ, RZ ;  /* 0x000000ffff607224 */ /* 0x000fe200078e00ff */
[----:B------:R-:W-:Y:S01]  /*14d0*/  ULDC.64 UR48, c[0x0][0x198] ;  /* 0x0000660000307ab9 */ /* 0x000fe20000000a00 */
[----:B------:R-:W-:Y:S01]  /*14e0*/  UMOV UR39, URZ ;  /* 0x0000003f00277c82 */ /* 0x000fe20008000000 */
[----:B------:R-:W-:Y:S01]  /*14f0*/  USHF.R.S32.HI UR50, URZ, 0x6, UR5 ;  /* 0x000000063f327899 */ /* 0x000fe20008011405 */
[----:B------:R-:W-:-:S11]  /*1500*/  UMOV UR4, URZ ;  /* 0x0000003f00047c82 */ /* 0x000fd60008000000 */
.L_x_95:
[----:B------:R-:W-:Y:S01]  /*1510*/  LOP3.LUT R0, R18, 0x80, RZ, 0xc0, !PT ;  /* 0x0000008012007812 */ /* 0x000fe200078ec0ff */
[----:B------:R-:W3:Y:S01]  /*1520*/  S2UR UR9, SR_CgaCtaId ;  /* 0x00000000000979c3 */ /* 0x000ee20000008800 */
[----:B------:R-:W-:Y:S01]  /*1530*/  UMOV UR51, 0x400 ;  /* 0x0000040000337882 */ /* 0x000fe20000000000 */
[----:B------:R-:W-:Y:S01]  /*1540*/  UMOV UR6, URZ ;  /* 0x0000003f00067c82 */ /* 0x000fe20008000000 */
[----:B------:R-:W-:Y:S01]  /*1550*/  SHF.R.U32.HI R0, RZ, 0x7, R0 ;  /* 0x00000007ff007819 */ /* 0x000fe20000011600 */
[----:B------:R-:W-:Y:S01]  /*1560*/  UMOV UR5, URZ ;  /* 0x0000003f00057c82 */ /* 0x000fe20008000000 */
[----:B------:R-:W-:Y:S01]  /*1570*/  UMOV UR13, UR4 ;  /* 0x00000004000d7c82 */ /* 0x000fe20008000000 */
[----:B------:R-:W-:Y:S01]  /*1580*/  CS2R R98, SRZ ;  /* 0x0000000000627805 */ /* 0x000fe2000001ff00 */
[----:B------:R-:W-:Y:S01]  /*1590*/  IMAD.MOV.U32 R97, RZ, RZ, RZ ;  /* 0x000000ffff617224 */ /* 0x000fe200078e00ff */
[----:B------:R-:W4:Y:S01]  /*15a0*/  LDC R3, c[0x0][0x28c] ;  /* 0x0000a300ff037b82 */ /* 0x000f220000000800 */
[----:B------:R-:W5:Y:S01]  /*15b0*/  SHFL.IDX PT, R0, R0, RZ, 0x1f ;  /* 0x00001fff00007589 */ /* 0x000f6200000e0000 */
[----:B------:R-:W-:-:S02]  /*15c0*/  CS2R R100, SRZ ;  /* 0x0000000000647805 */ /* 0x000fc4000001ff00 */
[----:B------:R-:W-:Y:S02]  /*15d0*/  CS2R R102, SRZ ;  /* 0x0000000000667805 */ /* 0x000fe4000001ff00 */
[----:B------:R-:W-:Y:S02]  /*15e0*/  CS2R R104, SRZ ;  /* 0x0000000000687805 */ /* 0x000fe4000001ff00 */
[----:B------:R-:W-:Y:S02]  /*15f0*/  CS2R R106, SRZ ;  /* 0x00000000006a7805 */ /* 0x000fe4000001ff00 */
[----:B------:R-:W-:Y:S02]  /*1600*/  CS2R R108, SRZ ;  /* 0x00000000006c7805 */ /* 0x000fe4000001ff00 */
[----:B------:R-:W-:Y:S02]  /*1610*/  CS2R R110, SRZ ;  /* 0x00000000006e7805 */ /* 0x000fe4000001ff00 */
[----:B------:R-:W-:-:S02]  /*1620*/  CS2R R112, SRZ ;  /* 0x0000000000707805 */ /* 0x000fc4000001ff00 */
[----:B------:R-:W-:Y:S02]  /*1630*/  CS2R R130, SRZ ;  /* 0x0000000000827805 */ /* 0x000fe4000001ff00 */
[----:B------:R-:W-:Y:S02]  /*1640*/  CS2R R128, SRZ ;  /* 0x0000000000807805 */ /* 0x000fe4000001ff00 */
[----:B------:R-:W-:Y:S02]  /*1650*/  CS2R R132, SRZ ;  /* 0x0000000000847805 */ /* 0x000fe4000001ff00 */
[----:B------:R-:W-:Y:S02]  /*1660*/  CS2R R134, SRZ ;  /* 0x0000000000867805 */ /* 0x000fe4000001ff00 */
[----:B------:R-:W-:Y:S02]  /*1670*/  CS2R R136, SRZ ;  /* 0x0000000000887805 */ /* 0x000fe4000001ff00 */
[----:B------:R-:W-:-:S02]  /*1680*/  CS2R R138, SRZ ;  /* 0x00000000008a7805 */ /* 0x000fc4000001ff00 */
[----:B------:R-:W-:Y:S01]  /*1690*/  CS2R R140, SRZ ;  /* 0x00000000008c7805 */ /* 0x000fe2000001ff00 */
[----:B---3--:R-:W-:Y:S01]  /*16a0*/  ULEA UR51, UR9, UR51, 0x18 ;  /* 0x0000003309337291 */ /* 0x008fe2000f8ec03f */
[----:B------:R-:W-:Y:S02]  /*16b0*/  CS2R R142, SRZ ;  /* 0x00000000008e7805 */ /* 0x000fe4000001ff00 */
[----:B------:R-:W-:Y:S02]  /*16c0*/  MOV R144, RZ ;  /* 0x000000ff00907202 */ /* 0x000fe40000000f00 */
[----:B------:R-:W-:Y:S02]  /*16d0*/  CS2R R114, SRZ ;  /* 0x0000000000727805 */ /* 0x000fe4000001ff00 */
[----:B------:R-:W-:Y:S02]  /*16e0*/  CS2R R116, SRZ ;  /* 0x0000000000747805 */ /* 0x000fe4000001ff00 */
[----:B------:R-:W-:-:S02]  /*16f0*/  CS2R R118, SRZ ;  /* 0x0000000000767805 */ /* 0x000fc4000001ff00 */
[----:B------:R-:W-:Y:S02]  /*1700*/  CS2R R120, SRZ ;  /* 0x0000000000787805 */ /* 0x000fe4000001ff00 */
[----:B------:R-:W-:Y:S02]  /*1710*/  CS2R R122, SRZ ;  /* 0x00000000007a7805 */ /* 0x000fe4000001ff00 */
[----:B----4-:R-:W-:Y:S02]  /*1720*/  ISETP.GE.AND P0, PT, R3, 0x1, PT ;  /* 0x000000010300780c */ /* 0x010fe40003f06270 */
[----:B------:R-:W-:Y:S02]  /*1730*/  CS2R R124, SRZ ;  /* 0x00000000007c7805 */ /* 0x000fe4000001ff00 */
[----:B-----5:R-:W-:Y:S02]  /*1740*/  R2UR UR7, R0 ;  /* 0x00000000000772ca */ /* 0x020fe400000e0000 */
        /* <DEDUP_REMOVED lines=8> */
[----:B------:R-:W-:Y:S01]  /*17d0*/  CS2R R160, SRZ ;  /* 0x0000000000a07805 */ /* 0x000fe2000001ff00 */
[----:B-12---:R-:W-:Y:S01]  /*17e0*/  IMAD.U32 R5, RZ, RZ, UR39 ;  /* 0x00000027ff057e24 */ /* 0x006fe2000f8e00ff */
[----:B------:R-:W-:Y:S02]  /*17f0*/  CS2R R56, SRZ ;  /* 0x0000000000387805 */ /* 0x000fe4000001ff00 */
[----:B------:R-:W-:Y:S01]  /*1800*/  CS2R R58, SRZ ;  /* 0x00000000003a7805 */ /* 0x000fe2000001ff00 */
[----:B------:R-:W-:Y:S01]  /*1810*/  ULEA.HI UR8, UR7, UR7, URZ, 0x1 ;  /* 0x0000000707087291 */ /* 0x000fe2000f8f083f */
[----:B------:R-:W-:Y:S02]  /*1820*/  CS2R R60, SRZ ;  /* 0x00000000003c7805 */ /* 0x000fe4000001ff00 */
[----:B------:R-:W-:-:S02]  /*1830*/  CS2R R62, SRZ ;  /* 0x00000000003e7805 */ /* 0x000fc4000001ff00 */
[----:B------:R-:W-:Y:S01]  /*1840*/  CS2R R64, SRZ ;  /* 0x0000000000407805 */ /* 0x000fe2000001ff00 */
[----:B------:R-:W-:Y:S01]  /*1850*/  ULOP3.LUT UR8, UR8, 0xffffe, URZ, 0xc0, !UPT ;  /* 0x000ffffe08087892 */ /* 0x000fe2000f8ec03f */
[----:B------:R-:W-:Y:S02]  /*1860*/  CS2R R66, SRZ ;  /* 0x0000000000427805 */ /* 0x000fe4000001ff00 */
[----:B------:R-:W-:Y:S02]  /*1870*/  CS2R R68, SRZ ;  /* 0x0000000000447805 */ /* 0x000fe4000001ff00 */
[----:B------:R-:W-:Y:S01]  /*1880*/  CS2R R70, SRZ ;  /* 0x0000000000467805 */ /* 0x000fe2000001ff00 */
[----:B------:R-:W-:Y:S01]  /*1890*/  UIADD3 UR8, UR7, -UR8, URZ ;  /* 0x8000000807087290 */ /* 0x000fe2000fffe03f */
[----:B------:R-:W-:Y:S02]  /*18a0*/  CS2R R72, SRZ ;  /* 0x0000000000487805 */ /* 0x000fe4000001ff00 */
[----:B------:R-:W-:Y:S01]  /*18b0*/  CS2R R74, SRZ ;  /* 0x00000000004a7805 */ /* 0x000fe2000001ff00 */
[----:B------:R-:W-:Y:S01]  /*18c0*/  UMOV UR7, URZ ;  /* 0x0000003f00077c82 */ /* 0x000fe20008000000 */
[----:B------:R-:W-:Y:S01]  /*18d0*/  ULEA UR8, UR8, UR51, 0xc ;  /* 0x0000003308087291 */ /* 0x000fe2000f8e603f */
[----:B------:R-:W-:-:S02]  /*18e0*/  CS2R R76, SRZ ;  /* 0x00000000004c7805 */ /* 0x000fc4000001ff00 */
[----:B------:R-:W-:Y:S02]  /*18f0*/  CS2R R78, SRZ ;  /* 0x00000000004e7805 */ /* 0x000fe4000001ff00 */
[----:B------:R-:W-:Y:S01]  /*1900*/  CS2R R80, SRZ ;  /* 0x0000000000507805 */ /* 0x000fe2000001ff00 */
[----:B------:R-:W-:Y:S01]  /*1910*/  UIADD3 UR8, UR8, 0x6200, URZ ;  /* 0x0000620008087890 */ /* 0x000fe2000fffe03f */
[----:B------:R-:W-:Y:S02]  /*1920*/  CS2R R82, SRZ ;  /* 0x0000000000527805 */ /* 0x000fe4000001ff00 */
[----:B------:R-:W-:Y:S02]  /*1930*/  CS2R R84, SRZ ;  /* 0x0000000000547805 */ /* 0x000fe4000001ff00 */
[----:B------:R-:W-:Y:S01]  /*1940*/  CS2R R86, SRZ ;  /* 0x0000000000567805 */ /* 0x000fe2000001ff00 */
[----:B------:R-:W-:Y:S01]  /*1950*/  USHF.R.U32.HI UR8, URZ, 0x4, UR8 ;  /* 0x000000043f087899 */ /* 0x000fe20008011608 */
[----:B------:R-:W-:-:S02]  /*1960*/  CS2R R24, SRZ ;  /* 0x0000000000187805 */ /* 0x000fc4000001ff00 */
[----:B------:R-:W-:Y:S02]  /*1970*/  CS2R R26, SRZ ;  /* 0x00000000001a7805 */ /* 0x000fe4000001ff00 */
[----:B------:R-:W-:Y:S01]  /*1980*/  CS2R R28, SRZ ;  /* 0x00000000001c7805 */ /* 0x000fe2000001ff00 */
[----:B------:R-:W-:Y:S01]  /*1990*/  ULOP3.LUT UR12, UR8, 0x3fff, URZ, 0xc0, !UPT ;  /* 0x00003fff080c7892 */ /* 0x000fe2000f8ec03f */
        /* <DEDUP_REMOVED lines=12> */
[----:B------:R-:W-:Y:S01]  /*1a60*/  CS2R R54, SRZ ;  /* 0x0000000000367805 */ /* 0x000fe2000001ff00 */
[----:B------:R-:W-:Y:S06]  /*1a70*/  @!P0 BRA `(.L_x_16) ;  /* 0x0000000800708947 */ /* 0x000fec0003800000 */
[----:B------:R-:W-:-:S13]  /*1a80*/  ISETP.NE.AND P1, PT, R162, 0x3, PT ;  /* 0x00000003a200780c */ /* 0x000fda0003f25270 */
[----:B------:R-:W-:Y:S05]  /*1a90*/  @!P1 BRA `(.L_x_17) ;  /* 0x0000000000049947 */ /* 0x000fea0003800000 */
[----:B------:R-:W-:Y:S01]  /*1aa0*/  BPT.TRAP 0x1 ;  /* 0x000000040000795c */ /* 0x000fe20000300000 */
.L_x_17:
[----:B------:R-:W-:Y:S01]  /*1ab0*/  ULEA UR5, UR4, UR51, 0x3 ;  /* 0x0000003304057291 */ /* 0x000fe2000f8e183f */
[----:B------:R-:W-:-:S05]  /*1ac0*/  IMAD.U32 R0, RZ, RZ, UR39 ;  /* 0x00000027ff007e24 */ /* 0x000fca000f8e00ff */
[----:B------:R-:W-:-:S04]  /*1ad0*/  SHF.L.U32 R0, R0, 0x1f, RZ ;  /* 0x0000001f00007819 */ /* 0x000fc800000006ff */
[----:B------:R1:W2:Y:S01]  /*1ae0*/  SYNCS.PHASECHK.TRANS64.TRYWAIT P0, [UR5], R0 ;  /* 0x00000000ff0075a7 */ /* 0x0002a20008000145 */
[----:B------:R-:W-:Y:S05]  /*1af0*/  @!P1 BRA `(.L_x_18) ;  /* 0x0000000000049947 */ /* 0x000fea0003800000 */
[----:B------:R-:W-:Y:S01]  /*1b00*/  BPT.TRAP 0x1 ;  /* 0x000000040000795c */ /* 0x000fe20000300000 */
.L_x_18:
[----:B--2---:R-:W-:Y:S05]  /*1b10*/  @P0 BRA `(.L_x_19) ;  /* 0x0000000000080947 */ /* 0x004fea0003800000 */
[----:B------:R-:W2:Y:S02]  /*1b20*/  SYNCS.PHASECHK.TRANS64.TRYWAIT P0, [UR5], R0 ;  /* 0x00000000ff0075a7 */ /* 0x000ea40008000145 */
[----:B--2---:R-:W-:Y:S05]  /*1b30*/  @!P0 BRA `(.L_x_20) ;  /* 0x0000007800fc8947 */ /* 0x004fea0003800000 */
.L_x_19:
[----:B------:R-:W-:Y:S01]  /*1b40*/  UIADD3 UR5, UR51, 0x2e200, URZ ;  /* 0x0002e20033057890 */ /* 0x000fe2000fffe03f */
[----:B------:R-:W-:Y:S01]  /*1b50*/  WARPGROUP.ARRIVE ;  /* 0x00000000000079c5 */ /* 0x000fe20000000000 */
[----:B------:R-:W-:Y:S01]  /*1b60*/  ULOP3.LUT UR7, UR12, 0x10000, URZ, 0xfc, !UPT ;  /* 0x000100000c077892 */ /* 0x000fe2000f8efc3f */
[----:B------:R-:W-:Y:S01]  /*1b70*/  CS2R R98, SRZ ;  /* 0x0000000000627805 */ /* 0x000fe2000001ff00 */
[----:B------:R-:W-:Y:S01]  /*1b80*/  USHF.R.U32.HI UR5, URZ, 0x4, UR5 ;  /* 0x000000043f057899 */ /* 0x000fe20008011605 */
[----:B------:R-:W-:Y:S01]  /*1b90*/  IMAD.MOV.U32 R97, RZ, RZ, RZ ;  /* 0x000000ffff617224 */ /* 0x000fe200078e00ff */
[----:B------:R-:W-:Y:S01]  /*1ba0*/  ULEA UR7, UR4, UR7, 0xa ;  /* 0x0000000704077291 */ /* 0x000fe2000f8e503f */
[----:B------:R-:W-:Y:S01]  /*1bb0*/  CS2R R100, SRZ ;  /* 0x0000000000647805 */ /* 0x000fe2000001ff00 */
[----:B------:R-:W-:Y:S01]  /*1bc0*/  ULOP3.LUT UR5, UR5, 0x3fff, URZ, 0xc0, !UPT ;  /* 0x00003fff05057892 */ /* 0x000fe2000f8ec03f */
[----:B------:R-:W-:Y:S01]  /*1bd0*/  CS2R R102, SRZ ;  /* 0x0000000000667805 */ /* 0x000fe2000001ff00 */
[----:B------:R-:W-:Y:S01]  /*1be0*/  UMOV UR9, 0x80000020 ;  /* 0x8000002000097882 */ /* 0x000fe20000000000 */
[----:B------:R-:W-:Y:S01]  /*1bf0*/  UMOV UR11, 0x80000020 ;  /* 0x80000020000b7882 */ /* 0x000fe20000000000 */
[----:B------:R-:W-:Y:S01]  /*1c00*/  ULOP3.LUT UR5, UR5, 0x10000, URZ, 0xfc, !UPT ;  /* 0x0001000005057892 */ /* 0x000fe2000f8efc3f */
[----:B------:R-:W-:Y:S01]  /*1c10*/  CS2R R104, SRZ ;  /* 0x0000000000687805 */ /* 0x000fe2000001ff00 */
[----:B------:R-:W-:Y:S01]  /*1c20*/  UMOV UR8, UR7 ;  /* 0x0000000700087c82 */ /* 0x000fe20008000000 */
[----:B------:R-:W-:Y:S01]  /*1c30*/  CS2R R106, SRZ ;  /* 0x00000000006a7805 */ /* 0x000fe2000001ff00 */
[----:B------:R-:W-:Y:S01]  /*1c40*/  ULEA UR6, UR4, UR5, 0x8 ;  /* 0x0000000504067291 */ /* 0x000fe2000f8e403f */
[----:B------:R-:W-:Y:S01]  /*1c50*/  CS2R R108, SRZ ;  /* 0x00000000006c7805 */ /* 0x000fe2000001ff00 */
[----:B------:R-:W-:Y:S01]  /*1c60*/  UIADD3 UR5, UR7, 0x200, URZ ;  /* 0x0000020007057890 */ /* 0x000fe2000fffe03f */
[----:B------:R-:W-:-:S02]  /*1c70*/  CS2R R110, SRZ ;  /* 0x00000000006e7805 */ /* 0x000fc4000001ff00 */
[----:B------:R-:W-:Y:S02]  /*1c80*/  CS2R R112, SRZ ;  /* 0x0000000000707805 */ /* 0x000fe4000001ff00 */
[----:B------:R-:W-:Y:S02]  /*1c90*/  CS2R R130, SRZ ;  /* 0x0000000000827805 */ /* 0x000fe4000001ff00 */
[----:B------:R-:W-:Y:S01]  /*1ca0*/  CS2R R128, SRZ ;  /* 0x0000000000807805 */ /* 0x000fe2000001ff00 */
[----:B------:R-:W-:Y:S01]  /*1cb0*/  UMOV UR10, UR6 ;  /* 0x00000006000a7c82 */ /* 0x000fe20008000000 */
[----:B------:R-:W-:Y:S01]  /*1cc0*/  CS2R R132, SRZ ;  /* 0x0000000000847805 */ /* 0x000fe2000001ff00 */
[----:B------:R-:W-:Y:S01]  /*1cd0*/  QGMMA.64x64x32.F32.E4M3.E4M3 R56, gdesc[UR8], RZ, !UPT, gsb0 ;  /* 0x00e00000083879f3 */ /* 0x000fe2000c0008ff */
[----:B------:R-:W-:Y:S01]  /*1ce0*/  UMOV UR8, UR5 ;  /* 0x0000000500087c82 */ /* 0x000fe20008000000 */
[----:B------:R-:W-:Y:S01]  /*1cf0*/  UMOV UR9, 0x80000020 ;  /* 0x8000002000097882 */ /* 0x000fe20000000000 */
[----:B------:R-:W-:Y:S01]  /*1d00*/  UMOV UR5, 0x2 ;  /* 0x0000000200057882 */ /* 0x000fe20000000000 */
[----:B------:R-:W-:-:S02]  /*1d10*/  CS2R R134, SRZ ;  /* 0x0000000000867805 */ /* 0x000fc4000001ff00 */
[----:B------:R-:W-:Y:S02]  /*1d20*/  CS2R R136, SRZ ;  /* 0x0000000000887805 */ /* 0x000fe4000001ff00 */
[----:B------:R-:W-:Y:S02]  /*1d30*/  CS2R R138, SRZ ;  /* 0x00000000008a7805 */ /* 0x000fe4000001ff00 */
[----:B------:R-:W-:Y:S02]  /*1d40*/  CS2R R140, SRZ ;  /* 0x00000000008c7805 */ /* 0x000fe4000001ff00 */
[----:B------:R-:W-:Y:S01]  /*1d50*/  CS2R R142, SRZ ;  /* 0x00000000008e7805 */ /* 0x000fe2000001ff00 */
[----:B------:R-:W-:Y:S01]  /*1d60*/  IMAD.MOV.U32 R144, RZ, RZ, RZ ;  /* 0x000000ffff907224 */ /* 0x000fe200078e00ff */
        /* <DEDUP_REMOVED lines=15> */
[----:B------:R-:W-:Y:S02]  /*1e60*/  WARPGROUP.DEPBAR.LE gsb0, 0x0 ;  /* 0x00008000000079c5 */ /* 0x000fe40000010000 */
[----:B------:R-:W-:-:S06]  /*1e70*/  WARPGROUP.ARRIVE ;  /* 0x00000000000079c5 */ /* 0x000fcc0000000000 */
[----:B------:R-:W-:Y:S01]  /*1e80*/  QGMMA.64x64x32.F32.E4M3.E4M3 R24, gdesc[UR8], RZ, !UPT, gsb0 ;  /* 0x00e00000081879f3 */ /* 0x000fe2000c0008ff */
[----:B------:R-:W-:Y:S02]  /*1e90*/  UIADD3 UR8, UR7, 0x2, URZ ;  /* 0x0000000207087890 */ /* 0x000fe4000fffe03f */
[----:B------:R-:W-:Y:S01]  /*1ea0*/  UIADD3 UR10, UR6, 0x2, URZ ;  /* 0x00000002060a7890 */ /* 0x000fe2000fffe03f */
[----:B------:R-:W-:Y:S01]  /*1eb0*/  UMOV UR9, 0x80000020 ;  /* 0x8000002000097882 */ /* 0x000fe20000000000 */
[----:B------:R-:W-:Y:S01]  /*1ec0*/  UMOV UR11, 0x80000020 ;  /* 0x80000020000b7882 */ /* 0x000fe20000000000 */
[----:B------:R-:W-:Y:S01]  /*1ed0*/  UIADD3 UR7, UR7, 0x202, URZ ;  /* 0x0000020207077890 */ /* 0x000fe2000fffe03f */
[----:B------:R-:W-:Y:S02]  /*1ee0*/  ULDC UR6, c[0x0][0x50c] ;  /* 0x0001430000067ab9 */ /* 0x000fe40000000800 */
[----:B------:R-:W-:-:S04]  /*1ef0*/  UISETP.NE.AND UP0, UPT, UR6, 0x2, UPT ;  /* 0x000000020600788c */ /* 0x000fc8000bf05270 */
[----:B------:R-:W-:-:S06]  /*1f00*/  USEL UR6, URZ, 0x1, UP0 ;  /* 0x000000013f067887 */ /* 0x000fcc0008000000 */
[----:B------:R-:W-:Y:S01]  /*1f10*/  ISETP.NE.AND P0, PT, RZ, UR6, PT ;  /* 0x00000006ff007c0c */ /* 0x000fe2000bf05270 */
[----:B------:R-:W-:Y:S02]  /*1f20*/  WARPGROUP.DEPBAR.LE gsb0, 0x0 ;  /* 0x00008000000079c5 */ /* 0x000fe40000010000 */
[----:B------:R-:W-:-:S06]  /*1f30*/  WARPGROUP.ARRIVE ;  /* 0x00000000000079c5 */ /* 0x000fcc0000000000 */
[----:B------:R-:W-:Y:S01]  /*1f40*/  QGMMA.64x64x32.F32.E4M3.E4M3 R56, gdesc[UR8], R56, gsb0 ;  /* 0x00e00000083879f3 */ /* 0x000fe20008000838 */
[----:B------:R-:W-:Y:S01]  /*1f50*/  UMOV UR8, UR7 ;  /* 0x0000000700087c82 */ /* 0x000fe20008000000 */
[----:B------:R-:W-:Y:S01]  /*1f60*/  UMOV UR9, 0x80000020 ;  /* 0x8000002000097882 */ /* 0x000fe20000000000 */
[----:B------:R-:W-:Y:S02]  /*1f70*/  WARPGROUP.DEPBAR.LE gsb0, 0x0 ;  /* 0x00008000000079c5 */ /* 0x000fe40000010000 */
[----:B------:R-:W-:-:S06]  /*1f80*/  WARPGROUP.ARRIVE ;  /* 0x00000000000079c5 */ /* 0x000fcc0000000000 */
[----:B------:R-:W-:Y:S03]  /*1f90*/  QGMMA.64x64x32.F32.E4M3.E4M3 R24, gdesc[UR8], R24, gsb0 ;  /* 0x00e00000081879f3 */ /* 0x000fe60008000818 */
[----:B------:R-:W-:Y:S02]  /*1fa0*/  WARPGROUP.DEPBAR.LE gsb0, 0x0 ;  /* 0x00008000000079c5 */ /* 0x000fe40000010000 */
[----:B------:R-:W-:Y:S05]  /*1fb0*/  @!P0 BRA `(.L_x_21) ;  /* 0x0000000400048947 */ /* 0x000fea0003800000 */
[----:B------:R-:W-:Y:S01]  /*1fc0*/  FADD R161, RZ, R56 ;  /* 0x00000038ffa17221 */ /* 0x000fe20000000000 */
[----:B------:R-:W-:-:S01]  /*1fd0*/  FADD R160, RZ, R57 ;  /* 0x00000039ffa07221 */ /* 0x000fc20000000000 */
        /* <DEDUP_REMOVED lines=62> */
[----:B------:R-:W-:-:S06]  /*23c0*/  UMOV UR5, URZ ;  /* 0x0000003f00057c82 */ /* 0x000fcc0008000000 */
.L_x_21:
[----:B------:R-:W-:-:S04]  /*23d0*/  UIADD3 UR13, UR4, 0x1, URZ ;  /* 0x00000001040d7890 */ /* 0x000fc8000fffe03f */
[----:B------:R-:W-:-:S04]  /*23e0*/  UISETP.NE.AND UP0, UPT, UR13, 0xa, UPT ;  /* 0x0000000a0d00788c */ /* 0x000fc8000bf05270 */
[----:B------:R-:W-:Y:S02]  /*23f0*/  USEL UR7, URZ, 0x1, UP0 ;  /* 0x000000013f077887 */ /* 0x000fe40008000000 */
[----:B------:R-:W-:Y:S02]  /*2400*/  USEL UR13, UR13, URZ, UP0 ;  /* 0x0000003f0d0d7287 */ /* 0x000fe40008000000 */
[----:B------:R-:W-:-:S06]  /*2410*/  ULOP3.LUT UR7, UR39, UR7, URZ, 0x3c, !UPT ;  /* 0x0000000727077292 */ /* 0x000fcc000f8e3c3f */
[----:B------:R-:W-:Y:S01]  /*2420*/  MOV R5, UR7 ;  /* 0x0000000700057c02 */ /* 0x000fe20008000f00 */
[----:B------:R-:W-:-:S06]  /*2430*/  UMOV UR7, 0x1 ;  /* 0x0000000100077882 */ /* 0x000fcc0000000000 */
.L_x_16:
[----:B------:R-:W-:-:S04]  /*2440*/  UISETP.LT.AND UP0, UPT, UR50, 0x1, UPT ;  /* 0x000000013200788c */ /* 0x000fc8000bf01270 */
[----:B------:R-:W-:-:S04]  /*2450*/  USEL UR8, UR50, 0x1, UP0 ;  /* 0x0000000132087887 */ /* 0x000fc80008000000 */
[----:B------:R-:W-:-:S04]  /*2460*/  UIADD3 UR8, UR50, -UR8, URZ ;  /* 0x8000000832087290 */ /* 0x000fc8000fffe03f */
[----:B------:R-:W-:-:S06]  /*2470*/  UISETP.GE.AND UP0, UPT, UR8, 0x1, UPT ;  /* 0x000000010800788c */ /* 0x000fcc000bf06270 */
[----:B------:R-:W-:-:S13]  /*2480*/  PLOP3.LUT P0, PT, PT, PT, UP0, 0x80, 0x0 ;  /* 0x000000000000781c */ /* 0x000fda0003f0f008 */
[----:B------:R-:W-:Y:S05]  /*2490*/  @!P0 BRA `(.L_x_22) ;  /* 0x0000000800348947 */ /* 0x000fea0003800000 */
[----:B-12---:R-:W-:Y:S01]  /*24a0*/  IMAD.U32 R0, RZ, RZ, UR8 ;  /* 0x00000008ff007e24 */ /* 0x006fe2000f8e00ff */
[----:B------:R-:W-:Y:S01]  /*24b0*/  UMOV UR14, UR4 ;  /* 0x00000004000e7c82 */ /* 0x000fe20008000000 */
[----:B------:R-:W-:-:S05]  /*24c0*/  ULDC UR16, c[0x0][0x50c] ;  /* 0x0001430000107ab9 */ /* 0x000fca0000000800 */
.L_x_30:
[----:B------:R-:W-:-:S13]  /*24d0*/  ISETP.NE.AND P1, PT, R162, 0x3, PT ;  /* 0x00000003a200780c */ /* 0x000fda0003f25270 */
[----:B-12---:R-:W-:Y:S05]  /*24e0*/  @!P1 BRA `(.L_x_23) ;  /* 0x0000000000049947 */ /* 0x006fea0003800000 */
[----:B------:R-:W-:Y:S01]  /*24f0*/  BPT.TRAP 0x1 ;  /* 0x000000040000795c */ /* 0x000fe20000300000 */
.L_x_23:
[----:B------:R-:W-:Y:S01]  /*2500*/  ULEA UR8, UR13, UR51, 0x3 ;  /* 0x000000330d087291 */ /* 0x000fe2000f8e183f */
[----:B------:R-:W-:-:S08]  /*2510*/  SHF.L.U32 R3, R5, 0x1f, RZ ;  /* 0x0000001f05037819 */ /* 0x000fd000000006ff */
[----:B------:R1:W2:Y:S01]  /*2520*/  SYNCS.PHASECHK.TRANS64.TRYWAIT P0, [UR8], R3 ;  /* 0x00000003ff0075a7 */ /* 0x0002a20008000148 */
[----:B------:R-:W-:Y:S05]  /*2530*/  @!P1 BRA `(.L_x_24) ;  /* 0x0000000000049947 */ /* 0x000fea0003800000 */
[----:B------:R-:W-:Y:S01]  /*2540*/  BPT.TRAP 0x1 ;  /* 0x000000040000795c */ /* 0x000fe20000300000 */
.L_x_24:
[----:B--2---:R-:W-:Y:S05]  /*2550*/  @P0 BRA `(.L_x_25) ;  /* 0x0000000000080947 */ /* 0x004fea0003800000 */
[----:B------:R-:W2:Y:S02]  /*2560*/  SYNCS.PHASECHK.TRANS64.TRYWAIT P0, [UR8], R3 ;  /* 0x00000003ff0075a7 */ /* 0x000ea40008000148 */
[----:B--2---:R-:W-:Y:S05]  /*2570*/  @!P0 BRA `(.L_x_26) ;  /* 0x0000007000848947 */ /* 0x004fea0003800000 */
.L_x_25:
[----:B------:R-:W-:Y:S01]  /*2580*/  UIADD3 UR8, UR51, 0x2e200, URZ ;  /* 0x0002e20033087890 */ /* 0x000fe2000fffe03f */
[----:B------:R-:W-:Y:S01]  /*2590*/  WARPGROUP.ARRIVE ;  /* 0x00000000000079c5 */ /* 0x000fe20000000000 */
[----:B------:R-:W-:Y:S02]  /*25a0*/  UISETP.NE.AND UP0, UPT, UR6, URZ, UPT ;  /* 0x0000003f0600728c */ /* 0x000fe4000bf05270 */
[----:B------:R-:W-:Y:S02]  /*25b0*/  USHF.R.U32.HI UR8, URZ, 0x4, UR8 ;  /* 0x000000043f087899 */ /* 0x000fe40008011608 */
[----:B------:R-:W-:Y:S02]  /*25c0*/  USEL UR7, UR7, URZ, !UP0 ;  /* 0x0000003f07077287 */ /* 0x000fe4000c000000 */
[----:B------:R-:W-:Y:S02]  /*25d0*/  ULOP3.LUT UR8, UR8, 0x3fff, URZ, 0xc0, !UPT ;  /* 0x00003fff08087892 */ /* 0x000fe4000f8ec03f */
[----:B------:R-:W-:-:S02]  /*25e0*/  ULOP3.LUT UR6, UR12, 0x10000, URZ, 0xfc, !UPT ;  /* 0x000100000c067892 */ /* 0x000fc4000f8efc3f */
[----:B------:R-:W-:Y:S02]  /*25f0*/  ULOP3.LUT UR8, UR8, 0x10000, URZ, 0xfc, !UPT ;  /* 0x0001000008087892 */ /* 0x000fe4000f8efc3f */
[----:B------:R-:W-:Y:S02]  /*2600*/  UISETP.NE.U32.AND UP0, UPT, UR7, URZ, UPT ;  /* 0x0000003f0700728c */ /* 0x000fe4000bf05070 */
[----:B------:R-:W-:Y:S02]  /*2610*/  ULEA UR7, UR13, UR6, 0xa ;  /* 0x000000060d077291 */ /* 0x000fe4000f8e503f */
[----:B------:R-:W-:Y:S01]  /*2620*/  ULEA UR6, UR13, UR8, 0x8 ;  /* 0x000000080d067291 */ /* 0x000fe2000f8e403f */
[----:B------:R-:W-:Y:S01]  /*2630*/  UMOV UR9, 0x80000020 ;  /* 0x8000002000097882 */ /* 0x000fe20000000000 */
[----:B------:R-:W-:Y:S01]  /*2640*/  UMOV UR11, 0x80000020 ;  /* 0x80000020000b7882 */ /* 0x000fe20000000000 */
[----:B------:R-:W-:Y:S02]  /*2650*/  UIADD3 UR15, UR7, 0x200, URZ ;  /* 0x00000200070f7890 */ /* 0x000fe4000fffe03f */
[----:B------:R-:W-:-:S02]  /*2660*/  UMOV UR8, UR7 ;  /* 0x0000000700087c82 */ /* 0x000fc40008000000 */
[----:B------:R-:W-:Y:S01]  /*2670*/  UMOV UR10, UR6 ;  /* 0x00000006000a7c82 */ /* 0x000fe20008000000 */
[----:B------:R-:W-:Y:S01]  /*2680*/  UIADD3 UR5, UR5, 0x2, URZ ;  /* 0x0000000205057890 */ /* 0x000fe2000fffe03f */
[----:B------:R-:W-:Y:S01]  /*2690*/  QGMMA.64x64x32.F32.E4M3.E4M3 R56, gdesc[UR8], R56, UP0, gsb0 ;  /* 0x00e00000083879f3 */ /* 0x000fe2000b800838 */
[----:B------:R-:W-:Y:S01]  /*26a0*/  UMOV UR9, 0x80000020 ;  /* 0x8000002000097882 */ /* 0x000fe20000000000 */
[----:B------:R-:W-:Y:S01]  /*26b0*/  UMOV UR8, UR15 ;  /* 0x0000000f00087c82 */ /* 0x000fe20008000000 */
[----:B------:R-:W-:Y:S02]  /*26c0*/  WARPGROUP.DEPBAR.LE gsb0, 0x0 ;  /* 0x00008000000079c5 */ /* 0x000fe40000010000 */
[----:B------:R-:W-:-:S06]  /*26d0*/  WARPGROUP.ARRIVE ;  /* 0x00000000000079c5 */ /* 0x000fcc0000000000 */
[----:B------:R-:W-:Y:S01]  /*26e0*/  QGMMA.64x64x32.F32.E4M3.E4M3 R24, gdesc[UR8], R24, UP0, gsb0 ;  /* 0x00e00000081879f3 */ /* 0x000fe2000b800818 */
[----:B------:R-:W-:Y:S02]  /*26f0*/  UIADD3 UR8, UR7, 0x2, URZ ;  /* 0x0000000207087890 */ /* 0x000fe4000fffe03f */
[----:B------:R-:W-:Y:S01]  /*2700*/  UIADD3 UR10, UR6, 0x2, URZ ;  /* 0x00000002060a7890 */ /* 0x000fe2000fffe03f */
[----:B------:R-:W-:Y:S01]  /*2710*/  UMOV UR9, 0x80000020 ;  /* 0x8000002000097882 */ /* 0x000fe20000000000 */
[----:B------:R-:W-:Y:S01]  /*2720*/  UMOV UR11, 0x80000020 ;  /* 0x80000020000b7882 */ /* 0x000fe20000000000 */
[----:B------:R-:W-:Y:S02]  /*2730*/  UIADD3 UR7, UR7, 0x202, URZ ;  /* 0x0000020207077890 */ /* 0x000fe4000fffe03f */
[----:B------:R-:W-:-:S04]  /*2740*/  UISETP.NE.AND UP0, UPT, UR5, UR16, UPT ;  /* 0x000000100500728c */ /* 0x000fc8000bf05270 */
        /* <DEDUP_REMOVED lines=12> */
[----:B------:R-:W-:Y:S01]  /*2810*/  FADD R161, R56, R161 ;  /* 0x000000a138a17221 */ /* 0x000fe20000000000 */
[----:B------:R-:W-:-:S01]  /*2820*/  FADD R160, R57, R160 ;  /* 0x000000a039a07221 */ /* 0x000fc20000000000 */
        /* <DEDUP_REMOVED lines=62> */
[----:B------:R-:W-:-:S06]  /*2c10*/  UMOV UR5, URZ ;  /* 0x0000003f00057c82 */ /* 0x000fcc0008000000 */
.L_x_27:
[----:B------:R-:W-:Y:S05]  /*2c20*/  @!P1 BRA `(.L_x_28) ;  /* 0x0000000000049947 */ /* 0x000fea0003800000 */
[----:B------:R-:W-:Y:S01]  /*2c30*/  BPT.TRAP 0x1 ;  /* 0x000000040000795c */ /* 0x000fe20000300000 */
.L_x_28:
[----:B------:R-:W-:Y:S01]  /*2c40*/  ULEA UR7, UR14, UR51, 0x3 ;  /* 0x000000330e077291 */ /* 0x000fe2000f8e183f */
[----:B------:R-:W-:-:S03]  /*2c50*/  ISETP.GT.U32.AND P0, PT, R19, 0x1, PT ;  /* 0x000000011300780c */ /* 0x000fc60003f04070 */
[----:B------:R-:W-:-:S04]  /*2c60*/  UIADD3 UR7, UR7, 0x50, URZ ;  /* 0x0000005007077890 */ /* 0x000fc8000fffe03f */
[----:B------:R-:W-:-:S09]  /*2c70*/  UPRMT UR7, URZ, 0x654, UR7 ;  /* 0x000006543f077896 */ /* 0x000fd20008000007 */
[----:B------:R-:W-:Y:S01]  /*2c80*/  SYNCS.ARRIVE.TRANS64.RED.A1T0 RZ, [UR7], RZ ;  /* 0x000000ffffff79a7 */ /* 0x000fe20008100407 */
[----:B------:R-:W-:Y:S05]  /*2c90*/  @P0 BRA `(.L_x_29) ;  /* 0x0000000000040947 */ /* 0x000fea0003800000 */
[----:B------:R-:W-:Y:S01]  /*2ca0*/  BPT.TRAP 0x1 ;  /* 0x000000040000795c */ /* 0x000fe20000300000 */
.L_x_29:
[----:B------:R-:W-:Y:S01]  /*2cb0*/  UIADD3 UR13, UR13, 0x1, URZ ;  /* 0x000000010d0d7890 */ /* 0x000fe2000fffe03f */
[C---:B------:R-:W-:Y:S01]  /*2cc0*/  ISETP.GT.AND P0, PT, R0.reuse, 0x1, PT ;  /* 0x000000010000780c */ /* 0x040fe20003f04270 */
[----:B------:R-:W-:Y:S01]  /*2cd0*/  UIADD3 UR14, UR14, 0x1, URZ ;  /* 0x000000010e0e7890 */ /* 0x000fe2000fffe03f */
[----:B------:R-:W-:Y:S01]  /*2ce0*/  VIADD R0, R0, 0xffffffff ;  /* 0xffffffff00007836 */ /* 0x000fe20000000000 */
[----:B------:R-:W-:Y:S02]  /*2cf0*/  UISETP.NE.AND UP0, UPT, UR13, 0xa, UPT ;  /* 0x0000000a0d00788c */ /* 0x000fe4000bf05270 */
[----:B------:R-:W-:Y:S02]  /*2d00*/  UISETP.NE.AND UP1, UPT, UR14, 0xa, UPT ;  /* 0x0000000a0e00788c */ /* 0x000fe4000bf25270 */
[----:B------:R-:W-:Y:S02]  /*2d10*/  USEL UR7, URZ, 0x1, UP0 ;  /* 0x000000013f077887 */ /* 0x000fe40008000000 */
[----:B------:R-:W-:-:S02]  /*2d20*/  USEL UR13, UR13, URZ, UP0 ;  /* 0x0000003f0d0d7287 */ /* 0x000fc40008000000 */
[----:B------:R-:W-:Y:S02]  /*2d30*/  USEL UR14, UR14, URZ, UP1 ;  /* 0x0000003f0e0e7287 */ /* 0x000fe40008800000 */
[----:B------:R-:W-:Y:S01]  /*2d40*/  LOP3.LUT R5, R5, UR7, RZ, 0x3c, !PT ;  /* 0x0000000705057c12 */ /* 0x000fe2000f8e3cff */
[----:B------:R-:W-:Y:S01]  /*2d50*/  UMOV UR7, 0x1 ;  /* 0x0000000100077882 */ /* 0x000fe20000000000 */
[----:B------:R-:W-:Y:S08]  /*2d60*/  @P0 BRA `(.L_x_30) ;  /* 0xfffffff400d80947 */ /* 0x000ff0000383ffff */
.L_x_22:
[----:B------:R-:W-:Y:S01]  /*2d70*/  UISETP.NE.AND UP0, UPT, UR5, URZ, UPT ;  /* 0x0000003f0500728c */ /* 0x000fe2000bf05270 */
[----:B-12---:R-:W1:Y:S03]  /*2d80*/  LDC R0, c[0x0][0x28c] ;  /* 0x0000a300ff007b82 */ /* 0x006e660000000800 */
[----:B------:R-:W-:-:S06]  /*2d90*/  USEL UR5, URZ, 0x1, !UP0 ;  /* 0x000000013f057887 */ /* 0x000fcc000c000000 */
[----:B------:R-:W-:Y:S02]  /*2da0*/  ISETP.NE.AND P0, PT, RZ, UR5, PT ;  /* 0x00000005ff007c0c */ /* 0x000fe4000bf05270 */
[----:B-1----:R-:W-:-:S11]  /*2db0*/  ISETP.GE.AND P1, PT, R0, 0x1, PT ;  /* 0x000000010000780c */ /* 0x002fd60003f26270 */
[----:B------:R-:W-:Y:S05]  /*2dc0*/  @!P0 BRA `(.L_x_31) ;  /* 0x0000000400008947 */ /* 0x000fea0003800000 */
[----:B------:R-:W-:Y:S01]  /*2dd0*/  FADD R161, R56, R161 ;  /* 0x000000a138a17221 */ /* 0x000fe20000000000 */
        /* <DEDUP_REMOVED lines=62> */
[----:B------:R-:W-:-:S07]  /*31c0*/  FADD R98, R98, R55 ;  /* 0x0000003762627221 */ /* 0x000fce0000000000 */
.L_x_31:
[----:B------:R-:W-:Y:S05]  /*31d0*/  @!P1 BRA `(.L_x_32) ;  /* 0x0000000000409947 */ /* 0x000fea0003800000 */
[----:B------:R-:W-:-:S13]  /*31e0*/  ISETP.NE.AND P0, PT, R162, 0x3, PT ;  /* 0x00000003a200780c */ /* 0x000fda0003f05270 */
[----:B------:R-:W-:Y:S05]  /*31f0*/  @!P0 BRA `(.L_x_33) ;  /* 0x0000000000048947 */ /* 0x000fea0003800000 */
[----:B------:R-:W-:Y:S01]  /*3200*/  BPT.TRAP 0x1 ;  /* 0x000000040000795c */ /* 0x000fe20000300000 */
.L_x_33:
[----:B------:R-:W-:Y:S01]  /*3210*/  UISETP.LT.AND UP0, UPT, UR50, 0x1, UPT ;  /* 0x000000013200788c */ /* 0x000fe2000bf01270 */
[----:B------:R-:W-:-:S03]  /*3220*/  ISETP.GT.U32.AND P0, PT, R19, 0x1, PT ;  /* 0x000000011300780c */ /* 0x000fc60003f04070 */
[----:B------:R-:W-:-:S04]  /*3230*/  USEL UR5, UR50, 0x1, UP0 ;  /* 0x0000000132057887 */ /* 0x000fc80008000000 */
[----:B------:R-:W-:-:S04]  /*3240*/  UIADD3 UR5, UR4, UR50, -UR5 ;  /* 0x0000003204057290 */ /* 0x000fc8000fffe805 */
[----:B------:R-:W-:-:S04]  /*3250*/  UIMAD.WIDE.U32 UR6, UR5, -0x33333333, URZ ;  /* 0xcccccccd050678a5 */ /* 0x000fc8000f8e003f */
[----:B------:R-:W-:-:S04]  /*3260*/  USHF.R.U32.HI UR6, URZ, 0x3, UR7 ;  /* 0x000000033f067899 */ /* 0x000fc80008011607 */
[----:B------:R-:W-:-:S04]  /*3270*/  UIMAD UR5, UR6, -0xa, UR5 ;  /* 0xfffffff6060578a4 */ /* 0x000fc8000f8e0205 */
[----:B------:R-:W-:-:S04]  /*3280*/  ULEA UR5, UR5, UR51, 0x3 ;  /* 0x0000003305057291 */ /* 0x000fc8000f8e183f */
[----:B------:R-:W-:-:S04]  /*3290*/  UIADD3 UR5, UR5, 0x50, URZ ;  /* 0x0000005005057890 */ /* 0x000fc8000fffe03f */
[----:B------:R-:W-:-:S09]  /*32a0*/  UPRMT UR5, URZ, 0x654, UR5 ;  /* 0x000006543f057896 */ /* 0x000fd20008000005 */
[----:B------:R-:W-:Y:S01]  /*32b0*/  SYNCS.ARRIVE.TRANS64.RED.A1T0 RZ, [UR5], RZ ;  /* 0x000000ffffff79a7 */ /* 0x000fe20008100405 */
[----:B------:R-:W-:Y:S05]  /*32c0*/  @P0 BRA `(.L_x_32) ;  /* 0x0000000000040947 */ /* 0x000fea0003800000 */
[----:B------:R-:W-:Y:S01]  /*32d0*/  BPT.TRAP 0x1 ;  /* 0x000000040000795c */ /* 0x000fe20000300000 */
.L_x_32:
[----:B------:R-:W-:Y:S01]  /*32e0*/  UIADD3 UR6, UR51, 0x100, URZ ;  /* 0x0000010033067890 */ /* 0x000fe2000fffe03f */
[----:B------:R-:W-:Y:S01]  /*32f0*/  R2UR UR46, R23 ;  /* 0x00000000172e72ca */ /* 0x000fe200000e0000 */
[----:B------:R-:W-:Y:S01]  /*3300*/  UIADD3 UR52, UR50, UR4, URZ ;  /* 0x0000000432347290 */ /* 0x000fe2000fffe03f */
[----:B------:R-:W-:Y:S01]  /*3310*/  R2UR UR45, R22 ;  /* 0x00000000162d72ca */ /* 0x000fe200000e0000 */
[----:B------:R-:W-:Y:S02]  /*3320*/  UISETP.GE.U32.AND UP1, UPT, UR50, 0xa, UPT ;  /* 0x0000000a3200788c */ /* 0x000fe4000bf26070 */
[----:B------:R-:W-:Y:S02]  /*3330*/  ULOP3.LUT UP2, URZ, UR6, 0x9f, URZ, 0xc0, !UPT ;  /* 0x0000009f063f7892 */ /* 0x000fe4000f84c03f */
[----:B------:R-:W-:-:S04]  /*3340*/  UISETP.GT.U32.AND UP0, UPT, UR52, 0x9, UPT ;  /* 0x000000093400788c */ /* 0x000fc8000bf04070 */
[----:B------:R-:W-:Y:S01]  /*3350*/  UISETP.LT.U32.AND UP0, UPT, UR50, 0xa, UP0 ;  /* 0x0000000a3200788c */ /* 0x000fe20008701070 */
[----:B------:R-:W-:Y:S01]  /*3360*/  PLOP3.LUT P0, PT, PT, PT, UP2, 0x80, 0x0 ;  /* 0x000000000000781c */ /* 0x000fe20003f0f028 */
[----:B------:R-:W-:Y:S02]  /*3370*/  USHF.L.U32 UR46, UR46, 0x8, URZ ;  /* 0x000000082e2e7899 */ /* 0x000fe4000800063f */
[----:B------:R-:W-:Y:S02]  /*3380*/  @UP1 UIMAD.WIDE.U32 UR4, UR52, -0x33333333, URZ ;  /* 0xcccccccd340418a5 */ /* 0x000fe4000f8e003f */
[----:B------:R-:W-:Y:S02]  /*3390*/  USEL UR6, URZ, 0x1, !UP0 ;  /* 0x000000013f067887 */ /* 0x000fe4000c000000 */
[----:B------:R-:W-:Y:S02]  /*33a0*/  @UP1 USHF.R.U32.HI UR4, URZ, 0x3, UR5 ;  /* 0x000000033f041899 */ /* 0x000fe40008011605 */
[----:B------:R-:W-:-:S02]  /*33b0*/  ULOP3.LUT UR39, UR39, UR6, URZ, 0x3c, !UPT ;  /* 0x0000000627277292 */ /* 0x000fc4000f8e3c3f */
[----:B------:R-:W-:Y:S02]  /*33c0*/  USHF.L.U32 UR45, UR45, 0x6, URZ ;  /* 0x000000062d2d7899 */ /* 0x000fe4000800063f */
[----:B------:R-:W-:Y:S01]  /*33d0*/  @UP1 ULOP3.LUT UR39, UR39, 0x1, UR4, 0x78, !UPT ;  /* 0x0000000127271892 */ /* 0x000fe2000f8e7804 */
[----:B------:R-:W-:Y:S11]  /*33e0*/  @!P0 BRA `(.L_x_34) ;  /* 0x0000000000408947 */ /* 0x000ff60003800000 */
[----:B------:R-:W-:Y:S01]  /*33f0*/  MOV R0, 0x0 ;  /* 0x0000000000007802 */ /* 0x000fe20000000f00 */
[----:B------:R-:W-:Y:S01]  /*3400*/  ULDC.64 UR4, c[0x4][0x70] ;  /* 0x01001c0000047ab9 */ /* 0x000fe20000000a00 */
[----:B------:R-:W-:Y:S01]  /*3410*/  ULDC.64 UR6, c[0x4][0x8] ;  /* 0x0100020000067ab9 */ /* 0x000fe20000000a00 */
[----:B------:R-:W-:Y:S01]  /*3420*/  IMAD.U32 R4, RZ, RZ, UR4 ;  /* 0x00000004ff047e24 */ /* 0x000fe2000f8e00ff */
[----:B------:R1:W2:Y:S01]  /*3430*/  LDC.64 R14, c[0x4][R0] ;  /* 0x01000000000e7b82 */ /* 0x0002a20000000a00 */
[----:B------:R-:W-:Y:S01]  /*3440*/  IMAD.U32 R5, RZ, RZ, UR5 ;  /* 0x00000005ff057e24 */ /* 0x000fe2000f8e00ff */
[----:B------:R-:W-:Y:S01]  /*3450*/  ULDC.64 UR4, c[0x4][0x78] ;  /* 0x01001e0000047ab9 */ /* 0x000fe20000000a00 */
[----:B------:R-:W-:Y:S01]  /*3460*/  IMAD.U32 R10, RZ, RZ, UR6 ;  /* 0x00000006ff0a7e24 */ /* 0x000fe2000f8e00ff */
[----:B------:R-:W-:Y:S01]  /*3470*/  MOV R6, UR4 ;  /* 0x0000000400067c02 */ /* 0x000fe20008000f00 */
[----:B------:R-:W-:Y:S01]  /*3480*/  IMAD.U32 R7, RZ, RZ, UR5 ;  /* 0x00000005ff077e24 */ /* 0x000fe2000f8e00ff */
[----:B------:R-:W-:Y:S01]  /*3490*/  MOV R12, 0x1 ;  /* 0x00000001000c7802 */ /* 0x000fe20000000f00 */
[----:B------:R-:W-:-:S02]  /*34a0*/  IMAD.U32 R11, RZ, RZ, UR7 ;  /* 0x00000007ff0b7e24 */ /* 0x000fc4000f8e00ff */
[----:B------:R-:W-:Y:S02]  /*34b0*/  IMAD.MOV.U32 R8, RZ, RZ, 0x70 ;  /* 0x00000070ff087424 */ /* 0x000fe400078e00ff */
[----:B-1----:R-:W-:-:S07]  /*34c0*/  IMAD.MOV.U32 R13, RZ, RZ, RZ ;  /* 0x000000ffff0d7224 */ /* 0x002fce00078e00ff */
[----:B------:R-:W-:-:S07]  /*34d0*/  LEPC R20, `(.L_x_34) ;  /* 0x000000001014794e */ /* 0x000fce0000000000 */
[----:B--2---:R-:W-:Y:S05]  /*34e0*/  CALL.ABS.NOINC R14 ;  /* 0x000000000e007343 */ /* 0x004fea0003c00000 */
.L_x_34:
[----:B------:R-:W-:-:S04]  /*34f0*/  UIADD3 UR4, UR51, 0x4100, URZ ;  /* 0x0000410033047890 */ /* 0x000fc8000fffe03f */
[----:B------:R-:W-:-:S06]  /*3500*/  ULOP3.LUT UP0, URZ, UR4, 0x9f, URZ, 0xc0, !UPT ;  /* 0x0000009f043f7892 */ /* 0x000fcc000f80c03f */
[----:B------:R-:W-:-:S13]  /*3510*/  PLOP3.LUT P0, PT, PT, PT, UP0, 0x80, 0x0 ;  /* 0x000000000000781c */ /* 0x000fda0003f0f008 */
[----:B------:R-:W-:Y:S05]  /*3520*/  @!P0 BRA `(.L_x_35) ;  /* 0x0000000000408947 */ /* 0x000fea0003800000 */
        /* <DEDUP_REMOVED lines=10> */
[----:B------:R-:W-:Y:S01]  /*35d0*/  MOV R13, RZ ;  /* 0x000000ff000d7202 */ /* 0x000fe20000000f00 */
[----:B------:R-:W-:-:S02]  /*35e0*/  IMAD.U32 R11, RZ, RZ, UR5 ;  /* 0x00000005ff0b7e24 */ /* 0x000fc4000f8e00ff */
[----:B------:R-:W-:Y:S02]  /*35f0*/  IMAD.MOV.U32 R8, RZ, RZ, 0x70 ;  /* 0x00000070ff087424 */ /* 0x000fe400078e00ff */
[----:B-1----:R-:W-:-:S07]  /*3600*/  IMAD.MOV.U32 R12, RZ, RZ, 0x1 ;  /* 0x00000001ff0c7424 */ /* 0x002fce00078e00ff */
[----:B------:R-:W-:-:S07]  /*3610*/  LEPC R20, `(.L_x_35) ;  /* 0x000000001014794e */ /* 0x000fce0000000000 */
[----:B--2---:R-:W-:Y:S05]  /*3620*/  CALL.ABS.NOINC R14 ;  /* 0x000000000e007343 */ /* 0x004fea0003c00000 */
.L_x_35:
[----:B------:R-:W1:Y:S01]  /*3630*/  LDC.64 R14, c[0x0][0x590] ;  /* 0x00016400ff0e7b82 */ /* 0x000e620000000a00 */
[----:B------:R-:W-:Y:S01]  /*3640*/  SHF.R.U32.HI R0, RZ, 0x2, R18 ;  /* 0x00000002ff007819 */ /* 0x000fe20000011612 */
[----:B------:R-:W-:Y:S01]  /*3650*/  ULDC UR4, c[0x0][0x284] ;  /* 0x0000a10000047ab9 */ /* 0x000fe20000000800 */
[----:B------:R-:W-:Y:S02]  /*3660*/  LOP3.LUT R7, R18, 0xe0, RZ, 0xc0, !PT ;  /* 0x000000e012077812 */ /* 0x000fe400078ec0ff */
[----:B------:R-:W-:Y:S02]  /*3670*/  LOP3.LUT R9, R0, 0x7, RZ, 0xc0, !PT ;  /* 0x0000000700097812 */ /* 0x000fe400078ec0ff */
[----:B------:R-:W-:Y:S01]  /*3680*/  LOP3.LUT R3, R18, 0x3, RZ, 0xc0, !PT ;  /* 0x0000000312037812 */ /* 0x000fe200078ec0ff */
[----:B------:R-:W2:Y:S01]  /*3690*/  LDC R4, c[0x0][0x288] ;  /* 0x0000a200ff047b82 */ /* 0x000ea20000000800 */
[----:B------:R-:W-:-:S04]  /*36a0*/  SHF.R.U32.HI R0, RZ, 0x1, R7 ;  /* 0x00000001ff007819 */ /* 0x000fc80000011607 */
[----:B------:R-:W-:-:S05]  /*36b0*/  IADD3 R0, -R0, UR4, -R9 ;  /* 0x0000000400007c10 */ /* 0x000fca000fffe909 */
[----:B------:R-:W-:Y:S01]  /*36c0*/  IMAD R23, R23, -0x100, R0 ;  /* 0xffffff0017177824 */ /* 0x000fe200078e0200 */
[----:B-1----:R-:W-:-:S04]  /*36d0*/  ISETP.NE.U32.AND P1, PT, R14, RZ, PT ;  /* 0x000000ff0e00720c */ /* 0x002fc80003f25070 */
[----:B------:R-:W-:Y:S01]  /*36e0*/  ISETP.NE.AND.EX P1, PT, R15, RZ, PT, P1 ;  /* 0x000000ff0f00720c */ /* 0x000fe20003f25310 */
[----:B--2---:R-:W-:-:S04]  /*36f0*/  IMAD R3, R3, -0x2, R4 ;  /* 0xfffffffe03037824 */ /* 0x004fc800078e0204 */
[----:B------:R-:W-:-:S08]  /*3700*/  IMAD R22, R22, -0x40, R3 ;  /* 0xffffffc016167824 */ /* 0x000fd000078e0203 */
[----:B------:R-:W-:Y:S05]  /*3710*/  @!P1 BRA `(.L_x_36) ;  /* 0x0000000000549947 */ /* 0x000fea0003800000 */
[----:B------:R-:W-:Y:S02]  /*3720*/  ULDC.64 UR4, c[0x0][0x588] ;  /* 0x0001620000047ab9 */ /* 0x000fe40000000a00 */
[----:B------:R-:W-:-:S04]  /*3730*/  ISETP.NE.U32.AND P0, PT, RZ, UR4, PT ;  /* 0x00000004ff007c0c */ /* 0x000fc8000bf05070 */
[----:B------:R-:W-:-:S13]  /*3740*/  ISETP.NE.AND.EX P0, PT, RZ, UR5, PT, P0 ;  /* 0x00000005ff007c0c */ /* 0x000fda000bf05300 */
[----:B------:R-:W-:Y:S05]  /*3750*/  @!P0 BRA `(.L_x_37) ;  /* 0x0000000000288947 */ /* 0x000fea0003800000 */
[----:B------:R-:W1:Y:S01]  /*3760*/  LDC.64 R4, c[0x0][0x588] ;  /* 0x00016200ff047b82 */ /* 0x000e620000000a00 */
[----:B------:R-:W-:-:S04]  /*3770*/  IMAD R3, R14, UR47, RZ ;  /* 0x0000002f0e037c24 */ /* 0x000fc8000f8e02ff */
[----:B-1----:R-:W-:-:S05]  /*3780*/  IMAD.WIDE R4, R3, 0x4, R4 ;  /* 0x0000000403047825 */ /* 0x002fca00078e0204 */
[----:B------:R-:W2:Y:S01]  /*3790*/  LDG.E R89, desc[UR42][R4.64] ;  /* 0x0000002a04597981 */ /* 0x000ea2000c1e1900 */
[----:B------:R-:W-:Y:S02]  /*37a0*/  IMAD.MOV.U32 R88, RZ, RZ, 0x1 ;  /* 0x00000001ff587424 */ /* 0x000fe400078e00ff */
[----:B------:R-:W-:Y:S02]  /*37b0*/  IMAD.MOV.U32 R92, RZ, RZ, 0x1 ;  /* 0x00000001ff5c7424 */ /* 0x000fe400078e00ff */
[----:B------:R-:W-:Y:S02]  /*37c0*/  IMAD.MOV.U32 R93, RZ, RZ, 0x1 ;  /* 0x00000001ff5d7424 */ /* 0x000fe400078e00ff */
[----:B--2---:R-:W-:Y:S01]  /*37d0*/  IMAD.MOV.U32 R94, RZ, RZ, R89 ;  /* 0x000000ffff5e7224 */ /* 0x004fe200078e0059 */
[----:B------:R-:W-:Y:S01]  /*37e0*/  MOV R145, R89 ;  /* 0x0000005900917202 */ /* 0x000fe20000000f00 */
[----:B------:R-:W-:Y:S06]  /*37f0*/  BRA `(.L_x_36) ;  /* 0x00000000001c7947 */ /* 0x000fec0003800000 */
.L_x_37:
[----:B------:R-:W-:Y:S01]  /*3800*/  ULDC UR4, c[0x0][0x580] ;  /* 0x0001600000047ab9 */ /* 0x000fe20000000800 */
[----:B------:R-:W-:Y:S01]  /*3810*/  IMAD.MOV.U32 R88, RZ, RZ, 0x1 ;  /* 0x00000001ff587424 */ /* 0x000fe200078e00ff */
[----:B------:R-:W-:Y:S01]  /*3820*/  MOV R94, UR4 ;  /* 0x00000004005e7c02 */ /* 0x000fe20008000f00 */
[----:B------:R-:W-:Y:S02]  /*3830*/  IMAD.MOV.U32 R92, RZ, RZ, 0x1 ;  /* 0x00000001ff5c7424 */ /* 0x000fe400078e00ff */
[----:B------:R-:W-:Y:S02]  /*3840*/  IMAD.MOV.U32 R93, RZ, RZ, 0x1 ;  /* 0x00000001ff5d7424 */ /* 0x000fe400078e00ff */
[----:B------:R-:W-:Y:S02]  /*3850*/  IMAD.U32 R89, RZ, RZ, UR4 ;  /* 0x00000004ff597e24 */ /* 0x000fe4000f8e00ff */
[----:B------:R-:W-:-:S07]  /*3860*/  IMAD.U32 R145, RZ, RZ, UR4 ;  /* 0x00000004ff917e24 */ /* 0x000fce000f8e00ff */
.L_x_36:
[----:B------:R-:W1:Y:S02]  /*3870*/  LDC.64 R10, c[0x0][0x5b0] ;  /* 0x00016c00ff0a7b82 */ /* 0x000e640000000a00 */
[----:B-1----:R-:W-:-:S04]  /*3880*/  ISETP.NE.U32.AND P0, PT, R10, RZ, PT ;  /* 0x000000ff0a00720c */ /* 0x002fc80003f05070 */
[----:B------:R-:W-:-:S13]  /*3890*/  ISETP.NE.AND.EX P0, PT, R11, RZ, PT, P0 ;  /* 0x000000ff0b00720c */ /* 0x000fda0003f05300 */
        /* <DEDUP_REMOVED lines=8> */
[----:B------:R1:W5:Y:S01]  /*3920*/  LDG.E R91, desc[UR42][R4.64] ;  /* 0x0000002a045b7981 */ /* 0x000362000c1e1900 */
[----:B------:R-:W-:Y:S05]  /*3930*/  BRA `(.L_x_38) ;  /* 0x0000000000087947 */ /* 0x000fea0003800000 */
.L_x_39:
[----:B------:R-:W-:Y:S02]  /*3940*/  ULDC UR4, c[0x0][0x5a0] ;  /* 0x0001680000047ab9 */ /* 0x000fe40000000800 */
[----:B------:R-:W-:-:S07]  /*3950*/  IMAD.U32 R91, RZ, RZ, UR4 ;  /* 0x00000004ff5b7e24 */ /* 0x000fce000f8e00ff */
.L_x_38:
[----:B------:R-:W2:Y:S01]  /*3960*/  LDC.64 R12, c[0x0][0x5c0] ;  /* 0x00017000ff0c7b82 */ /* 0x000ea20000000a00 */
[----:B------:R-:W-:Y:S01]  /*3970*/  ULDC.64 UR4, c[0x0][0x588] ;  /* 0x0001620000047ab9 */ /* 0x000fe20000000a00 */
[----:B------:R-:W-:Y:S01]  /*3980*/  ISETP.EQ.U32.AND P3, PT, R14, RZ, PT ;  /* 0x000000ff0e00720c */ /* 0x000fe20003f62070 */
[----:B-1----:R-:W-:Y:S01]  /*3990*/  IMAD.MOV.U32 R5, RZ, RZ, 0x1 ;  /* 0x00000001ff057424 */ /* 0x002fe200078e00ff */
[----:B------:R-:W-:Y:S01]  /*39a0*/  ISETP.NE.U32.AND P0, PT, RZ, UR4, PT ;  /* 0x00000004ff007c0c */ /* 0x000fe2000bf05070 */
[----:B------:R-:W-:Y:S01]  /*39b0*/  IMAD.MOV.U32 R3, RZ, RZ, 0x1 ;  /* 0x00000001ff037424 */ /* 0x000fe200078e00ff */
[----:B------:R-:W-:Y:S02]  /*39c0*/  LOP3.LUT P4, RZ, R93, 0xff, RZ, 0xc0, !PT ;  /* 0x000000ff5dff7812 */ /* 0x000fe4000788c0ff */
[----:B------:R-:W1:Y:S01]  /*39d0*/  LDC R4, c[0x0][0x5c8] ;  /* 0x00017200ff047b82 */ /* 0x000e620000000800 */
[----:B------:R-:W-:Y:S02]  /*39e0*/  ISETP.NE.AND.EX P0, PT, RZ, UR5, PT, P0 ;  /* 0x00000005ff007c0c */ /* 0x000fe4000bf05300 */
[----:B------:R-:W-:-:S02]  /*39f0*/  FSEL R0, R145, R94, !P4 ;  /* 0x0000005e91007208 */ /* 0x000fc40006000000 */
[----:B------:R-:W-:Y:S02]  /*3a00*/  ISETP.EQ.OR.EX P3, PT, R15, RZ, !P0, P3 ;  /* 0x000000ff0f00720c */ /* 0x000fe40004762730 */
[----:B------:R-:W-:Y:S02]  /*3a10*/  PLOP3.LUT P0, PT, P0, PT, PT, 0x8, 0x0 ;  /* 0x000000000000781c */ /* 0x000fe4000070e170 */
[C---:B------:R-:W-:Y:S02]  /*3a20*/  FSEL R94, R89.reuse, R94, !P1 ;  /* 0x0000005e595e7208 */ /* 0x040fe40004800000 */
[----:B------:R-:W-:Y:S02]  /*3a30*/  FSEL R0, R89, R0, !P1 ;  /* 0x0000000059007208 */ /* 0x000fe40004800000 */
[----:B--2---:R-:W-:-:S04]  /*3a40*/  ISETP.NE.U32.AND P2, PT, R12, RZ, PT ;  /* 0x000000ff0c00720c */ /* 0x004fc80003f45070 */
[----:B------:R-:W-:-:S04]  /*3a50*/  ISETP.NE.AND.EX P2, PT, R13, RZ, PT, P2 ;  /* 0x000000ff0d00720c */ /* 0x000fc80003f45320 */
[----:B-1----:R-:W-:Y:S01]  /*3a60*/  FSEL R4, R4, RZ, !P2 ;  /* 0x000000ff04047208 */ /* 0x002fe20005000000 */
[----:B------:R-:W-:Y:S08]  /*3a70*/  @!P3 BRA `(.L_x_40) ;  /* 0x000000000040b947 */ /* 0x000ff00003800000 */
[----:B------:R-:W-:Y:S04]  /*3a80*/  BSSY B0, `(.L_x_41) ;  /* 0x000000e000007945 */ /* 0x000fe80003800000 */
[----:B------:R-:W-:Y:S05]  /*3a90*/  @!P1 BRA `(.L_x_42) ;  /* 0x0000000000249947 */ /* 0x000fea0003800000 */
[----:B------:R-:W-:Y:S02]  /*3aa0*/  LOP3.LUT P4, RZ, R92, 0xff, RZ, 0xc0, !PT ;  /* 0x000000ff5cff7812 */ /* 0x000fe4000788c0ff */
[----:B------:R-:W-:Y:S02]  /*3ab0*/  PLOP3.LUT P3, PT, P0, PT, PT, 0x80, 0x0 ;  /* 0x000000000000781c */ /* 0x000fe4000076f070 */
[----:B------:R-:W-:-:S09]  /*3ac0*/  PRMT R93, RZ, 0x7610, R93 ;  /* 0x00007610ff5d7816 */ /* 0x000fd2000000005d */
[----:B------:R-:W-:Y:S05]  /*3ad0*/  @!P4 BRA `(.L_x_43) ;  /* 0x000000000020c947 */ /* 0x000fea0003800000 */
[----:B------:R-:W-:Y:S01]  /*3ae0*/  FSETP.EQ.AND P3, PT, R89, RZ, PT ;  /* 0x000000ff5900720b */ /* 0x000fe20003f62000 */
[----:B------:R-:W-:Y:S01]  /*3af0*/  IMAD.MOV.U32 R0, RZ, RZ, R89 ;  /* 0x000000ffff007224 */ /* 0x000fe200078e0059 */
[----:B------:R-:W-:Y:S02]  /*3b00*/  MOV R94, R89 ;  /* 0x00000059005e7202 */ /* 0x000fe40000000f00 */
[----:B------:R-:W-:Y:S01]  /*3b10*/  PRMT R93, R92, 0x7610, R93 ;  /* 0x000076105c5d7816 */ /* 0x000fe2000000005d */
[----:B------:R-:W-:Y:S08]  /*3b20*/  BRA `(.L_x_43) ;  /* 0x00000000000c7947 */ /* 0x000ff00003800000 */
.L_x_42:
[----:B------:R-:W-:Y:S01]  /*3b30*/  FSETP.EQ.AND P3, PT, R89, RZ, PT ;  /* 0x000000ff5900720b */ /* 0x000fe20003f62000 */
[--C-:B------:R-:W-:Y:S02]  /*3b40*/  IMAD.MOV.U32 R94, RZ, RZ, R89.reuse ;  /* 0x000000ffff5e7224 */ /* 0x100fe400078e0059 */
[----:B------:R-:W-:-:S10]  /*3b50*/  IMAD.MOV.U32 R0, RZ, RZ, R89 ;  /* 0x000000ffff007224 */ /* 0x000fd400078e0059 */
.L_x_43:
[----:B------:R-:W-:Y:S05]  /*3b60*/  BSYNC B0 ;  /* 0x0000000000007941 */ /* 0x000fea0003800000 */
.L_x_41:
[----:B------:R-:W-:-:S07]  /*3b70*/  SEL R5, RZ, 0x1, P3 ;  /* 0x00000001ff057807 */ /* 0x000fce0001800000 */
.L_x_40:
[----:B------:R-:W-:Y:S04]  /*3b80*/  BSSY B0, `(.L_x_44) ;  /* 0x000000f000007945 */ /* 0x000fe80003800000 */
[----:B------:R-:W-:Y:S05]  /*3b90*/  @!P1 BRA `(.L_x_45) ;  /* 0x0000000000289947 */ /* 0x000fea0003800000 */
[----:B------:R-:W-:Y:S02]  /*3ba0*/  LOP3.LUT P1, RZ, R88, 0xff, RZ, 0xc0, !PT ;  /* 0x000000ff58ff7812 */ /* 0x000fe4000782c0ff */
[----:B------:R-:W-:Y:S02]  /*3bb0*/  PRMT R92, RZ, 0x7610, R92 ;  /* 0x00007610ff5c7816 */ /* 0x000fe4000000005c */
[----:B------:R-:W-:-:S09]  /*3bc0*/  PRMT R93, RZ, 0x7610, R93 ;  /* 0x00007610ff5d7816 */ /* 0x000fd2000000005d */
[----:B------:R-:W-:Y:S05]  /*3bd0*/  @!P1 BRA `(.L_x_46) ;  /* 0x0000000000249947 */ /* 0x000fea0003800000 */
[----:B------:R-:W-:Y:S01]  /*3be0*/  FSETP.EQ.AND P0, PT, R89, RZ, PT ;  /* 0x000000ff5900720b */ /* 0x000fe20003f02000 */
[----:B------:R-:W-:Y:S01]  /*3bf0*/  IMAD.MOV.U32 R94, RZ, RZ, R89 ;  /* 0x000000ffff5e7224 */ /* 0x000fe200078e0059 */
[C---:B------:R-:W-:Y:S02]  /*3c00*/  PRMT R92, R88.reuse, 0x7610, R92 ;  /* 0x00007610585c7816 */ /* 0x040fe4000000005c */
[----:B------:R-:W-:Y:S02]  /*3c10*/  PRMT R93, R88, 0x7610, R93 ;  /* 0x00007610585d7816 */ /* 0x000fe4000000005d */
[----:B------:R-:W-:Y:S01]  /*3c20*/  MOV R0, R89 ;  /* 0x0000005900007202 */ /* 0x000fe20000000f00 */
[----:B------:R-:W-:Y:S06]  /*3c30*/  BRA `(.L_x_46) ;  /* 0x00000000000c7947 */ /* 0x000fec0003800000 */
.L_x_45:
[----:B------:R-:W-:Y:S01]  /*3c40*/  FSETP.EQ.AND P0, PT, R89, RZ, PT ;  /* 0x000000ff5900720b */ /* 0x000fe20003f02000 */
[--C-:B------:R-:W-:Y:S02]  /*3c50*/  IMAD.MOV.U32 R94, RZ, RZ, R89.reuse ;  /* 0x000000ffff5e7224 */ /* 0x100fe400078e0059 */
[----:B------:R-:W-:-:S10]  /*3c60*/  IMAD.MOV.U32 R0, RZ, RZ, R89 ;  /* 0x000000ffff007224 */ /* 0x000fd400078e0059 */
.L_x_46:
[----:B------:R-:W-:Y:S05]  /*3c70*/  BSYNC B0 ;  /* 0x0000000000007941 */ /* 0x000fea0003800000 */
.L_x_44:
[----:B------:R-:W-:Y:S01]  /*3c80*/  PRMT R5, R5, 0x9910, RZ ;  /* 0x0000991005057816 */ /* 0x000fe200000000ff */
[--C-:B------:R-:W-:Y:S02]  /*3c90*/  IMAD.MOV.U32 R8, RZ, RZ, R4.reuse ;  /* 0x000000ffff087224 */ /* 0x100fe400078e0004 */
[--C-:B------:R-:W-:Y:S01]  /*3ca0*/  IMAD.MOV.U32 R10, RZ, RZ, R4.reuse ;  /* 0x000000ffff0a7224 */ /* 0x100fe200078e0004 */
[----:B------:R-:W-:Y:S01]  /*3cb0*/  ISETP.NE.AND P3, PT, R5, RZ, PT ;  /* 0x000000ff0500720c */ /* 0x000fe20003f65270 */
[----:B------:R-:W-:Y:S01]  /*3cc0*/  IMAD.MOV.U32 R6, RZ, RZ, R4 ;  /* 0x000000ffff067224 */ /* 0x000fe200078e0004 */
[----:B------:R-:W-:Y:S01]  /*3cd0*/  MOV R5, RZ ;  /* 0x000000ff00057202 */ /* 0x000fe20000000f00 */
[----:B------:R-:W-:Y:S10]  /*3ce0*/  @!P2 BRA `(.L_x_47) ;  /* 0x000000000088a947 */ /* 0x000ff40003800000 */
[----:B------:R-:W-:Y:S01]  /*3cf0*/  SHF.R.U32.HI R7, RZ, 0x5, R7 ;  /* 0x00000005ff077819 */ /* 0x000fe20000011607 */
[----:B------:R-:W1:Y:S01]  /*3d00*/  LDC.64 R10, c[0x0][0x5d0] ;  /* 0x00017400ff0a7b82 */ /* 0x000e620000000a00 */
[----:B------:R-:W-:Y:S01]  /*3d10*/  USHF.R.S32.HI UR4, URZ, 0x1f, UR47 ;  /* 0x0000001f3f047899 */ /* 0x000fe2000801142f */
[----:B------:R-:W-:Y:S02]  /*3d20*/  ISETP.GE.AND P1, PT, R22, 0x1, PT ;  /* 0x000000011600780c */ /* 0x000fe40003f26270 */
[----:B------:R-:W-:Y:S02]  /*3d30*/  IMAD.SHL.U32 R6, R7, 0x10, RZ ;  /* 0x0000001007067824 */ /* 0x000fe400078e00ff */
[C---:B------:R-:W-:Y:S02]  /*3d40*/  ISETP.LT.OR P2, PT, R23.reuse, 0x9, !P1 ;  /* 0x000000091700780c */ /* 0x040fe40004f41670 */
[----:B------:R-:W-:Y:S02]  /*3d50*/  ISETP.LT.OR P5, PT, R23, 0x1, !P1 ;  /* 0x000000011700780c */ /* 0x000fe40004fa1670 */
[----:B------:R-:W-:-:S05]  /*3d60*/  LOP3.LUT R6, R6, 0xfffffff0, R9, 0xe2, !PT ;  /* 0xfffffff006067812 */ /* 0x000fca00078ee209 */
[----:B------:R-:W-:-:S05]  /*3d70*/  VIADD R6, R6, UR46 ;  /* 0x0000002e06067c36 */ /* 0x000fca0008000000 */
[--C-:B------:R-:W-:Y:S01]  /*3d80*/  SHF.R.S32.HI R7, RZ, 0x1f, R6.reuse ;  /* 0x0000001fff077819 */ /* 0x100fe20000011406 */
[C---:B-1----:R-:W-:Y:S02]  /*3d90*/  IMAD R4, R10.reuse, UR4, RZ ;  /* 0x000000040a047c24 */ /* 0x042fe4000f8e02ff */
[----:B------:R-:W-:-:S04]  /*3da0*/  IMAD.WIDE.U32 R6, R10, UR47, R6 ;  /* 0x0000002f0a067c25 */ /* 0x000fc8000f8e0006 */
[----:B------:R-:W-:Y:S01]  /*3db0*/  IMAD R4, R11, UR47, R4 ;  /* 0x0000002f0b047c24 */ /* 0x000fe2000f8e0204 */
[----:B------:R-:W-:-:S04]  /*3dc0*/  IADD3 R8, P4, R6, R12, RZ ;  /* 0x0000000c06087210 */ /* 0x000fc80007f9e0ff */
[----:B------:R-:W-:Y:S01]  /*3dd0*/  IADD3.X R9, R13, R7, R4, P4, !PT ;  /* 0x000000070d097210 */ /* 0x000fe200027fe404 */
[----:B------:R-:W-:Y:S01]  /*3de0*/  IMAD.MOV.U32 R4, RZ, RZ, RZ ;  /* 0x000000ffff047224 */ /* 0x000fe200078e00ff */
[----:B------:R-:W-:-:S03]  /*3df0*/  ISETP.LT.OR P4, PT, R23, 0x81, !P1 ;  /* 0x000000811700780c */ /* 0x000fc60004f81670 */
[----:B------:R-:W2:Y:S04]  /*3e00*/  @!P2 LDG.E.U8 R6, desc[UR42][R8.64+0x8] ;  /* 0x0000082a0806a981 */ /* 0x000ea8000c1e1100 */
[----:B------:R-:W3:Y:S01]  /*3e10*/  @!P5 LDG.E.U8 R4, desc[UR42][R8.64] ;  /* 0x0000002a0804d981 */ /* 0x000ee2000c1e1100 */
[----:B------:R-:W-:-:S05]  /*3e20*/  ISETP.LT.OR P1, PT, R23, 0x89, !P1 ;  /* 0x000000891700780c */ /* 0x000fca0004f21670 */
[----:B------:R-:W4:Y:S08]  /*3e30*/  @!P4 LDG.E.U8 R10, desc[UR42][R8.64+0x80] ;  /* 0x0000802a080ac981 */ /* 0x000f30000c1e1100 */
[----:B------:R-:W4:Y:S01]  /*3e40*/  @!P1 LDG.E.U8 R11, desc[UR42][R8.64+0x88] ;  /* 0x0000882a080b9981 */ /* 0x000f22000c1e1100 */
[----:B--2---:R-:W-:-:S04]  /*3e50*/  @!P2 SHF.L.U32 R7, R6, 0x8, RZ ;  /* 0x000000080607a819 */ /* 0x004fc800000006ff */
[----:B---3--:R-:W-:-:S04]  /*3e60*/  @!P2 LOP3.LUT R4, R4, R7, RZ, 0xfc, !PT ;  /* 0x000000070404a212 */ /* 0x008fc800078efcff */
[----:B------:R-:W-:-:S05]  /*3e70*/  @!P4 LOP3.LUT R7, R4, 0xff00ffff, RZ, 0xc0, !PT ;  /* 0xff00ffff0407c812 */ /* 0x000fca00078ec0ff */
[----:B----4-:R-:W-:-:S05]  /*3e80*/  @!P4 IMAD R4, R10, 0x10000, R7 ;  /* 0x000100000a04c824 */ /* 0x010fca00078e0207 */
[----:B------:R-:W-:-:S04]  /*3e90*/  @!P1 LOP3.LUT R6, R4, 0xffffff, RZ, 0xc0, !PT ;  /* 0x00ffffff04069812 */ /* 0x000fc800078ec0ff */
[----:B------:R-:W-:-:S04]  /*3ea0*/  @!P1 PRMT R4, R11, 0x654, R6 ;  /* 0x000006540b049816 */ /* 0x000fc80000000006 */
[-C--:B------:R-:W-:Y:S02]  /*3eb0*/  F2FP.F16.E4M3.UNPACK_B R7, R4.reuse ;  /* 0x00000004ff07723e */ /* 0x080fe400020006ff */
[----:B------:R-:W-:-:S03]  /*3ec0*/  F2FP.F16.E4M3.UNPACK_B R4, R4.H1 ;  /* 0x00000004ff04723e */ /* 0x000fc600030006ff */
[--C-:B------:R-:W-:Y:S02]  /*3ed0*/  HADD2.F32 R6, -RZ, R7.reuse.H0_H0 ;  /* 0x20000007ff067230 */ /* 0x100fe40000004100 */
[--C-:B------:R-:W-:Y:S02]  /*3ee0*/  HADD2.F32 R8, -RZ, R4.reuse.H0_H0 ;  /* 0x20000004ff087230 */ /* 0x100fe40000004100 */
[----:B------:R-:W-:Y:S02]  /*3ef0*/  HADD2.F32 R10, -RZ, R7.H1_H1 ;  /* 0x30000007ff0a7230 */ /* 0x000fe40000004100 */
[----:B------:R-:W-:-:S07]  /*3f00*/  HADD2.F32 R4, -RZ, R4.H1_H1 ;  /* 0x30000004ff047230 */ /* 0x000fce0000004100 */
.L_x_47:
[----:B------:R-:W-:Y:S01]  /*3f10*/  BSSY B0, `(.L_x_48) ;  /* 0x0000042000007945 */ /* 0x000fe20003800000 */
[----:B------:R-:W-:Y:S02]  /*3f20*/  IMAD.MOV.U32 R11, RZ, RZ, RZ ;  /* 0x000000ffff0b7224 */ /* 0x000fe400078e00ff */
[----:B------:R-:W-:Y:S02]  /*3f30*/  IMAD.MOV.U32 R9, RZ, RZ, RZ ;  /* 0x000000ffff097224 */ /* 0x000fe400078e00ff */
[----:B------:R-:W-:Y:S01]  /*3f40*/  IMAD.MOV.U32 R7, RZ, RZ, RZ ;  /* 0x000000ffff077224 */ /* 0x000fe200078e00ff */
[----:B------:R-:W-:Y:S06]  /*3f50*/  @!P3 BRA `(.L_x_49) ;  /* 0x0000000000f4b947 */ /* 0x000fec0003800000 */
[----:B------:R-:W-:-:S13]  /*3f60*/  ISETP.NE.AND P2, PT, R90, 0x3, PT ;  /* 0x000000035a00780c */ /* 0x000fda0003f45270 */
[----:B------:R-:W-:Y:S05]  /*3f70*/  @!P2 BRA `(.L_x_50) ;  /* 0x000000000004a947 */ /* 0x000fea0003800000 */
[----:B------:R-:W-:Y:S01]  /*3f80*/  BPT.TRAP 0x1 ;  /* 0x000000040000795c */ /* 0x000fe20000300000 */
.L_x_50:
[----:B------:R-:W-:Y:S01]  /*3f90*/  LEA R24, R96, UR51, 0x3 ;  /* 0x0000003360187c11 */ /* 0x000fe2000f8e18ff */
[----:B------:R-:W-:Y:S01]  /*3fa0*/  BSSY B1, `(.L_x_51) ;  /* 0x0000006000017945 */ /* 0x000fe20003800000 */
[----:B------:R-:W-:Y:S01]  /*3fb0*/  SHF.L.U32 R7, R95, 0x1f, RZ ;  /* 0x0000001f5f077819 */ /* 0x000fe200000006ff */
[----:B------:R-:W-:Y:S01]  /*3fc0*/  IMAD.MOV.U32 R11, RZ, RZ, RZ ;  /* 0x000000ffff0b7224 */ /* 0x000fe200078e00ff */
[----:B------:R-:W-:Y:S02]  /*3fd0*/  MOV R5, RZ ;  /* 0x000000ff00057202 */ /* 0x000fe40000000f00 */
[----:B------:R-:W1:Y:S02]  /*3fe0*/  SYNCS.PHASECHK.TRANS64.TRYWAIT P1, [R24+URZ+0xa0], R7 ;  /* 0x0000a007180075a7 */ /* 0x000e64000802017f */
[----:B-1----:R-:W-:Y:S05]  /*3ff0*/  @!P1 BRA `(.L_x_52) ;  /* 0x0000005400fc9947 */ /* 0x002fea0003800000 */
.L_x_174:
[----:B------:R-:W-:Y:S05]  /*4000*/  BSYNC B1 ;  /* 0x0000000000017941 */ /* 0x000fea0003800000 */
.L_x_51:
[----:B------:R-:W-:Y:S01]  /*4010*/  BSSY B1, `(.L_x_53) ;  /* 0x0000020000017945 */ /* 0x000fe20003800000 */
[----:B------:R-:W-:Y:S02]  /*4020*/  IMAD.MOV.U32 R9, RZ, RZ, RZ ;  /* 0x000000ffff097224 */ /* 0x000fe400078e00ff */
[----:B-1----:R-:W-:Y:S01]  /*4030*/  IMAD.MOV.U32 R7, RZ, RZ, RZ ;  /* 0x000000ffff077224 */ /* 0x002fe200078e00ff */
[----:B------:R-:W-:Y:S06]  /*4040*/  @P0 BRA `(.L_x_54) ;  /* 0x0000000000700947 */ /* 0x000fec0003800000 */
[C---:B------:R-:W-:Y:S01]  /*4050*/  IMAD.SHL.U32 R5, R18.reuse, 0x10, RZ ;  /* 0x0000001012057824 */ /* 0x040fe200078e00ff */
[C---:B------:R-:W-:Y:S01]  /*4060*/  SHF.L.U32 R12, R18.reuse, 0x1, RZ ;  /* 0x00000001120c7819 */ /* 0x040fe200000006ff */
[----:B------:R-:W-:-:S03]  /*4070*/  IMAD.SHL.U32 R14, R18, 0x8, RZ ;  /* 0x00000008120e7824 */ /* 0x000fc600078e00ff */
[----:B------:R-:W-:Y:S02]  /*4080*/  LOP3.LUT R5, R5, 0xe00, RZ, 0xc0, !PT ;  /* 0x00000e0005057812 */ /* 0x000fe400078ec0ff */
[----:B------:R-:W-:Y:S02]  /*4090*/  LOP3.LUT R7, R14, 0x80, RZ, 0xc0, !PT ;  /* 0x000000800e077812 */ /* 0x000fe400078ec0ff */
[----:B------:R-:W-:Y:S02]  /*40a0*/  LOP3.LUT R5, R5, 0x6, R12, 0xf8, !PT ;  /* 0x0000000605057812 */ /* 0x000fe400078ef80c */
[----:B------:R-:W-:Y:S02]  /*40b0*/  LOP3.LUT R12, R7, 0x10, R18, 0xf8, !PT ;  /* 0x00000010070c7812 */ /* 0x000fe400078ef812 */
[----:B------:R-:W-:Y:S02]  /*40c0*/  LOP3.LUT R5, R5, 0x60, R14, 0xf8, !PT ;  /* 0x0000006005057812 */ /* 0x000fe400078ef80e */
[----:B------:R-:W-:-:S02]  /*40d0*/  SHF.R.U32.HI R7, RZ, 0x4, R18 ;  /* 0x00000004ff077819 */ /* 0x000fc40000011612 */
[----:B------:R-:W-:Y:S02]  /*40e0*/  LOP3.LUT R5, R5, R12, RZ, 0xfc, !PT ;  /* 0x0000000c05057212 */ /* 0x000fe400078efcff */
[----:B------:R-:W-:-:S03]  /*40f0*/  LOP3.LUT P1, RZ, R7, 0x1, RZ, 0xc0, !PT ;  /* 0x0000000107ff7812 */ /* 0x000fc6000782c0ff */
[----:B------:R-:W-:-:S04]  /*4100*/  IMAD R5, R96, 0x1000, R5 ;  /* 0x0000100060057824 */ /* 0x000fc800078e0205 */
[----:B------:R-:W-:Y:S01]  /*4110*/  VIADD R7, R5, UR51 ;  /* 0x0000003305077c36 */ /* 0x000fe20008000000 */
[----:B------:R-:W-:Y:S03]  /*4120*/  LDS.U16 R12, [R5+UR51+0x100] ;  /* 0x00010033050c7984 */ /* 0x000fe60008000400 */
[C---:B------:R-:W-:Y:S01]  /*4130*/  VIADD R9, R7.reuse, 0x100 ;  /* 0x0000010007097836 */ /* 0x040fe20000000000 */
[----:B------:R-:W-:Y:S01]  /*4140*/  IADD3 R11, R7, 0x110, RZ ;  /* 0x00000110070b7810 */ /* 0x000fe20007ffe0ff */
[----:B------:R-:W-:Y:S02]  /*4150*/  LDS.U16 R14, [R5+UR51+0x108] ;  /* 0x00010833050e7984 */ /* 0x000fe40008000400 */
[----:B------:R-:W-:Y:S02]  /*4160*/  @P1 VIADD R11, R9, 0xfffffff0 ;  /* 0xfffffff0090b1836 */ /* 0x000fe40000000000 */
[----:B------:R-:W1:Y:S04]  /*4170*/  LDS.U16 R7, [R5+UR51+0x200] ;  /* 0x0002003305077984 */ /* 0x000e680008000400 */
[----:B------:R-:W2:Y:S04]  /*4180*/  LDS.U16 R9, [R5+UR51+0x208] ;  /* 0x0002083305097984 */ /* 0x000ea80008000400 */
[----:B------:R-:W-:Y:S04]  /*4190*/  LDS.U16 R13, [R11+0x100] ;  /* 0x000100000b0d7984 */ /* 0x000fe80000000400 */
[----:B------:R-:W3:Y:S04]  /*41a0*/  LDS.U16 R20, [R11] ;  /* 0x000000000b147984 */ /* 0x000ee80000000400 */
[----:B------:R-:W-:Y:S04]  /*41b0*/  LDS.U16 R15, [R11+0x108] ;  /* 0x000108000b0f7984 */ /* 0x000fe80000000400 */
[----:B------:R3:W4:Y:S01]  /*41c0*/  LDS.U16 R22, [R11+0x8] ;  /* 0x000008000b167984 */ /* 0x0007220000000400 */
[----:B-1----:R-:W-:-:S02]  /*41d0*/  PRMT R7, R12, 0x5410, R7 ;  /* 0x000054100c077816 */ /* 0x002fc40000000007 */
[----:B--2---:R-:W-:Y:S02]  /*41e0*/  PRMT R9, R14, 0x5410, R9 ;  /* 0x000054100e097816 */ /* 0x004fe40000000009 */
[----:B---3--:R-:W-:Y:S02]  /*41f0*/  PRMT R11, R20, 0x5410, R13 ;  /* 0x00005410140b7816 */ /* 0x008fe4000000000d */
[----:B----4-:R-:W-:-:S07]  /*4200*/  PRMT R5, R22, 0x5410, R15 ;  /* 0x0000541016057816 */ /* 0x010fce000000000f */
.L_x_54:
[----:B------:R-:W-:Y:S05]  /*4210*/  BSYNC B1 ;  /* 0x0000000000017941 */ /* 0x000fea0003800000 */
.L_x_53:
[----:B------:R-:W-:Y:S01]  /*4220*/  @!PT LDS RZ, [RZ] ;  /* 0x00000000fffff984 */ /* 0x000fe20000000800 */
[----:B------:R-:W-:Y:S01]  /*4230*/  @!PT LDS RZ, [RZ] ;  /* 0x00000000fffff984 */ /* 0x000fe20000000800 */
[----:B------:R-:W-:Y:S01]  /*4240*/  @!PT LDS RZ, [RZ] ;  /* 0x00000000fffff984 */ /* 0x000fe20000000800 */
[----:B------:R-:W-:Y:S01]  /*4250*/  @!PT LDS RZ, [RZ] ;  /* 0x00000000fffff984 */ /* 0x000fe20000000800 */
[----:B------:R1:W-:Y:S06]  /*4260*/  MEMBAR.ALL.CTA ;  /* 0x0000000000007992 */ /* 0x0003ec0000008000 */
[----:B-1----:R-:W1:Y:S01]  /*4270*/  FENCE.VIEW.ASYNC.S ;  /* 0x00000000000073c6 */ /* 0x002e620000000000 */
[----:B------:R-:W-:Y:S05]  /*4280*/  @!P2 BRA `(.L_x_55) ;  /* 0x000000000004a947 */ /* 0x000fea0003800000 */
[----:B------:R-:W-:Y:S01]  /*4290*/  BPT.TRAP 0x1 ;  /* 0x000000040000795c */ /* 0x000fe20000300000 */
.L_x_55:
[----:B------:R-:W2:Y:S01]  /*42a0*/  S2R R13, SR_CgaCtaId ;  /* 0x00000000000d7919 */ /* 0x000ea20000008800 */
[----:B------:R-:W-:Y:S02]  /*42b0*/  VIADD R12, R24, 0xc0 ;  /* 0x000000c0180c7836 */ /* 0x000fe40000000000 */
[----:B------:R-:W-:-:S05]  /*42c0*/  VIADD R96, R96, 0x1 ;  /* 0x0000000160607836 */ /* 0x000fca0000000000 */
[----:B------:R-:W-:-:S04]  /*42d0*/  ISETP.NE.AND P1, PT, R96, 0x4, PT ;  /* 0x000000046000780c */ /* 0x000fc80003f25270 */
[----:B------:R-:W-:Y:S02]  /*42e0*/  SEL R96, R96, RZ, P1 ;  /* 0x000000ff60607207 */ /* 0x000fe40000800000 */
[----:B--2---:R-:W-:-:S04]  /*42f0*/  PRMT R12, R13, 0x654, R12 ;  /* 0x000006540d0c7816 */ /* 0x004fc8000000000c */
[----:B-1----:R1:W-:Y:S02]  /*4300*/  SYNCS.ARRIVE.TRANS64.RED.A1T0 RZ, [R12+URZ], RZ ;  /* 0x000000ff0cff79a7 */ /* 0x0023e4000810043f */
[----:B-1----:R-:W-:-:S04]  /*4310*/  SEL R12, RZ, 0x1, P1 ;  /* 0x00000001ff0c7807 */ /* 0x002fc80000800000 */
[----:B------:R-:W-:-:S07]  /*4320*/  LOP3.LUT R95, R95, R12, RZ, 0x3c, !PT ;  /* 0x0000000c5f5f7212 */ /* 0x000fce00078e3cff */
.L_x_49:
[----:B------:R-:W-:Y:S05]  /*4330*/  BSYNC B0 ;  /* 0x0000000000007941 */ /* 0x000fea0003800000 */
.L_x_48:
[----:B------:R-:W-:Y:S01]  /*4340*/  F2FP.F16.E4M3.UNPACK_B R13, R7 ;  /* 0x00000007ff0d723e */ /* 0x000fe200020006ff */
[C-C-:B-----5:R-:W-:Y:S01]  /*4350*/  FFMA R12, R91.reuse, R161, R6.reuse ;  /* 0x000000a15b0c7223 */ /* 0x160fe20000000006 */
[----:B------:R-:W-:Y:S01]  /*4360*/  F2FP.F16.E4M3.UNPACK_B R14, R7.H1 ;  /* 0x00000007ff0e723e */ /* 0x000fe200030006ff */
[C---:B------:R-:W-:Y:S01]  /*4370*/  FFMA R160, R91.reuse, R160, R6 ;  /* 0x000000a05ba07223 */ /* 0x040fe20000000006 */
[C---:B------:R-:W-:Y:S01]  /*4380*/  FFMA R158, R91.reuse, R158, R10 ;  /* 0x0000009e5b9e7223 */ /* 0x040fe2000000000a */
[--C-:B------:R-:W-:Y:S01]  /*4390*/  HADD2.F32 R15, -RZ, R13.reuse.H0_H0 ;  /* 0x2000000dff0f7230 */ /* 0x100fe20000004100 */
[----:B------:R-:W-:Y:S01]  /*43a0*/  SHF.R.U32.HI R20, RZ, 0x4, R18 ;  /* 0x00000004ff147819 */ /* 0x000fe20000011612 */
[----:B------:R-:W-:Y:S02]  /*43b0*/  HADD2.F32 R13, -RZ, R13.H1_H1 ;  /* 0x3000000dff0d7230 */ /* 0x000fe40000004100 */
[----:B------:R-:W-:Y:S01]  /*43c0*/  FFMA R156, R91, R156, R6 ;  /* 0x0000009c5b9c7223 */ /* 0x000fe20000000006 */
[----:B------:R-:W-:-:S02]  /*43d0*/  HADD2.F32 R21, -RZ, R14.H1_H1 ;  /* 0x3000000eff157230 */ /* 0x000fc40000004100 */
[-C--:B------:R-:W-:Y:S01]  /*43e0*/  FFMA R22, R15, R145.reuse, R12 ;  /* 0x000000910f167223 */ /* 0x080fe2000000000c */
[----:B------:R-:W-:Y:S02]  /*43f0*/  HADD2.F32 R15, -RZ, R14.H0_H0 ;  /* 0x2000000eff0f7230 */ /* 0x000fe40000004100 */
[----:B------:R-:W-:Y:S01]  /*4400*/  FFMA R25, R13, R145, R160 ;  /* 0x000000910d197223 */ /* 0x000fe200000000a0 */
[----:B------:R-:W-:Y:S01]  /*4410*/  FFMA R12, R91, R159, R10 ;  /* 0x0000009f5b0c7223 */ /* 0x000fe2000000000a */
[----:B------:R-:W-:Y:S01]  /*4420*/  F2FP.F16.E4M3.UNPACK_B R14, R9 ;  /* 0x00000009ff0e723e */ /* 0x000fe200020006ff */
[----:B------:R-:W-:Y:S01]  /*4430*/  FFMA R27, R21, R145, R158 ;  /* 0x00000091151b7223 */ /* 0x000fe2000000009e */
[----:B------:R-:W-:Y:S01]  /*4440*/  F2FP.F16.E4M3.UNPACK_B R13, R9.H1 ;  /* 0x00000009ff0d723e */ /* 0x000fe200030006ff */
[----:B------:R-:W-:Y:S01]  /*4450*/  FFMA R24, R15, R145, R12 ;  /* 0x000000910f187223 */ /* 0x000fe2000000000c */
[----:B------:R-:W-:Y:S01]  /*4460*/  LOP3.LUT P2, RZ, R20, 0x1, RZ, 0xc0, !PT ;  /* 0x0000000114ff7812 */ /* 0x000fe2000784c0ff */
[----:B------:R-:W-:-:S02]  /*4470*/  HADD2.F32 R15, -RZ, R14.H0_H0 ;  /* 0x2000000eff0f7230 */ /* 0x000fc40000004100 */
[C---:B------:R-:W-:Y:S01]  /*4480*/  FFMA R12, R91.reuse, R157, R6 ;  /* 0x0000009d5b0c7223 */ /* 0x040fe20000000006 */
[----:B------:R-:W-:Y:S02]  /*4490*/  HADD2.F32 R21, -RZ, R14.H1_H1 ;  /* 0x3000000eff157230 */ /* 0x000fe40000004100 */
[----:B------:R-:W-:Y:S01]  /*44a0*/  FFMA R14, R91, R155, R10 ;  /* 0x0000009b5b0e7223 */ /* 0x000fe2000000000a */
[--C-:B------:R-:W-:Y:S01]  /*44b0*/  HADD2.F32 R23, -RZ, R13.reuse.H0_H0 ;  /* 0x2000000dff177230 */ /* 0x100fe20000004100 */
[----:B------:R-:W-:Y:S01]  /*44c0*/  F2FP.F16.E4M3.UNPACK_B R20, R11 ;  /* 0x0000000bff14723e */ /* 0x000fe200020006ff */
[-C--:B------:R-:W-:Y:S01]  /*44d0*/  FFMA R26, R15, R145.reuse, R12 ;  /* 0x000000910f1a7223 */ /* 0x080fe2000000000c */
[----:B------:R-:W-:Y:S02]  /*44e0*/  HADD2.F32 R13, -RZ, R13.H1_H1 ;  /* 0x3000000dff0d7230 */ /* 0x000fe40000004100 */
[----:B------:R-:W-:Y:S01]  /*44f0*/  FFMA R154, R91, R154, R10 ;  /* 0x0000009a5b9a7223 */ /* 0x000fe2000000000a */
[----:B------:R-:W-:Y:S01]  /*4500*/  FFMA R28, R23, R145, R14 ;  /* 0x00000091171c7223 */ /* 0x000fe2000000000e */
[--C-:B------:R-:W-:Y:S01]  /*4510*/  HADD2.F32 R15, -RZ, R20.reuse.H0_H0 ;  /* 0x20000014ff0f7230 */ /* 0x100fe20000004100 */
[----:B------:R-:W-:Y:S01]  /*4520*/  F2FP.F16.E4M3.UNPACK_B R14, R11.H1 ;  /* 0x0000000bff0e723e */ /* 0x000fe200030006ff */
[----:B------:R-:W-:Y:S01]  /*4530*/  FFMA R12, R91, R153, R6 ;  /* 0x000000995b0c7223 */ /* 0x000fe20000000006 */
[-C--:B------:R-:W-:Y:S01]  /*4540*/  FFMA R29, R21, R145.reuse, R156 ;  /* 0x00000091151d7223 */ /* 0x080fe2000000009c */
[----:B------:R-:W-:Y:S01]  /*4550*/  FFMA R31, R13, R145, R154 ;  /* 0x000000910d1f7223 */ /* 0x000fe2000000009a */
[----:B------:R-:W-:-:S02]  /*4560*/  HADD2.F32 R21, -RZ, R20.H1_H1 ;  /* 0x30000014ff157230 */ /* 0x000fc40000004100 */
[----:B------:R-:W-:Y:S01]  /*4570*/  FFMA R30, R15, R145, R12 ;  /* 0x000000910f1e7223 */ /* 0x000fe2000000000c */
[--C-:B------:R-:W-:Y:S02]  /*4580*/  HADD2.F32 R13, -RZ, R14.reuse.H0_H0 ;  /* 0x2000000eff0d7230 */ /* 0x100fe40000004100 */
[C---:B------:R-:W-:Y:S01]  /*4590*/  FFMA R152, R91.reuse, R152, R6 ;  /* 0x000000985b987223 */ /* 0x040fe20000000006 */
[----:B------:R-:W-:Y:S01]  /*45a0*/  F2FP.F16.E4M3.UNPACK_B R20, R5 ;  /* 0x00000005ff14723e */ /* 0x000fe200020006ff */
[----:B------:R-:W-:Y:S01]  /*45b0*/  FFMA R12, R91, R151, R10 ;  /* 0x000000975b0c7223 */ /* 0x000fe2000000000a */
[----:B------:R-:W-:Y:S02]  /*45c0*/  HADD2.F32 R15, -RZ, R14.H1_H1 ;  /* 0x3000000eff0f7230 */ /* 0x000fe40000004100 */
[-C--:B------:R-:W-:Y:S01]  /*45d0*/  FFMA R33, R21, R145.reuse, R152 ;  /* 0x0000009115217223 */ /* 0x080fe20000000098 */
[----:B------:R-:W-:Y:S01]  /*45e0*/  FFMA R150, R91, R150, R10 ;  /* 0x000000965b967223 */ /* 0x000fe2000000000a */
[----:B------:R-:W-:Y:S01]  /*45f0*/  FFMA R32, R13, R145, R12 ;  /* 0x000000910d207223 */ /* 0x000fe2000000000c */
[--C-:B------:R-:W-:Y:S01]  /*4600*/  HADD2.F32 R21, -RZ, R20.reuse.H0_H0 ;  /* 0x20000014ff157230 */ /* 0x100fe20000004100 */
[----:B------:R-:W-:Y:S01]  /*4610*/  LOP3.LUT R12, R18, 0xff, RZ, 0xc0, !PT ;  /* 0x000000ff120c7812 */ /* 0x000fe200078ec0ff */
[----:B------:R-:W-:Y:S01]  /*4620*/  HADD2.F32 R23, -RZ, R20.H1_H1 ;  /* 0x30000014ff177230 */ /* 0x000fe20000004100 */
[----:B------:R-:W-:Y:S01]  /*4630*/  F2FP.F16.E4M3.UNPACK_B R20, R5.H1 ;  /* 0x00000005ff14723e */ /* 0x000fe200030006ff */
[----:B------:R-:W-:Y:S01]  /*4640*/  FFMA R35, R15, R145, R150 ;  /* 0x000000910f237223 */ /* 0x000fe20000000096 */
[----:B------:R-:W-:Y:S01]  /*4650*/  FFMA R148, R91, R148, R6 ;  /* 0x000000945b947223 */ /* 0x000fe20000000006 */
[----:B------:R-:W-:-:S02]  /*4660*/  VIADD R12, R12, 0x1f ;  /* 0x0000001f0c0c7836 */ /* 0x000fc40000000000 */
[C---:B------:R-:W-:Y:S01]  /*4670*/  FFMA R146, R91.reuse, R146, R10 ;  /* 0x000000925b927223 */ /* 0x040fe2000000000a */
[--C-:B------:R-:W-:Y:S02]  /*4680*/  HADD2.F32 R13, -RZ, R20.reuse.H0_H0 ;  /* 0x20000014ff0d7230 */ /* 0x100fe40000004100 */
[----:B------:R-:W-:Y:S01]  /*4690*/  FFMA R14, R91, R149, R6 ;  /* 0x000000955b0e7223 */ /* 0x000fe20000000006 */
[----:B------:R-:W-:Y:S01]  /*46a0*/  HADD2.F32 R15, -RZ, R20.H1_H1 ;  /* 0x30000014ff0f7230 */ /* 0x000fe20000004100 */
[----:B------:R-:W-:Y:S01]  /*46b0*/  ISETP.GT.U32.AND P1, PT, R12, 0x3e, PT ;  /* 0x0000003e0c00780c */ /* 0x000fe20003f24070 */
[C---:B------:R-:W-:Y:S02]  /*46c0*/  IMAD.SHL.U32 R20, R18.reuse, 0x10, RZ ;  /* 0x0000001012147824 */ /* 0x040fe400078e00ff */
[-C--:B------:R-:W-:Y:S01]  /*46d0*/  FFMA R148, R23, R145.reuse, R148 ;  /* 0x0000009117947223 */ /* 0x080fe20000000094 */
[C---:B------:R-:W-:Y:S01]  /*46e0*/  SHF.L.U32 R23, R18.reuse, 0x1, RZ ;  /* 0x0000000112177819 */ /* 0x040fe200000006ff */
[-C--:B------:R-:W-:Y:S01]  /*46f0*/  FFMA R146, R15, R145.reuse, R146 ;  /* 0x000000910f927223 */ /* 0x080fe20000000092 */
[----:B------:R-:W-:Y:S01]  /*4700*/  IMAD.SHL.U32 R15, R18, 0x8, RZ ;  /* 0x00000008120f7824 */ /* 0x000fe200078e00ff */
[----:B------:R-:W-:Y:S01]  /*4710*/  LOP3.LUT R20, R20, 0xe00, RZ, 0xc0, !PT ;  /* 0x00000e0014147812 */ /* 0x000fe200078ec0ff */
[----:B------:R-:W-:Y:S01]  /*4720*/  FFMA R21, R21, R145, R14 ;  /* 0x0000009115157223 */ /* 0x000fe2000000000e */
[----:B------:R-:W-:Y:S01]  /*4730*/  FFMA R14, R91, R147, R10 ;  /* 0x000000935b0e7223 */ /* 0x000fe2000000000a */
[----:B------:R-:W-:-:S02]  /*4740*/  F2FP.SATFINITE.E4M3.F32.PACK_AB_MERGE_C R22, R25, R22, RZ ;  /* 0x000000161916723e */ /* 0x000fc400048070ff */
[----:B------:R-:W-:Y:S01]  /*4750*/  LOP3.LUT R20, R20, 0x6, R23, 0xf8, !PT ;  /* 0x0000000614147812 */ /* 0x000fe200078ef817 */
[----:B------:R-:W-:Y:S01]  /*4760*/  FFMA R13, R13, R145, R14 ;  /* 0x000000910d0d7223 */ /* 0x000fe2000000000e */
[----:B------:R-:W-:Y:S01]  /*4770*/  LOP3.LUT R23, R15, 0x80, RZ, 0xc0, !PT ;  /* 0x000000800f177812 */ /* 0x000fe200078ec0ff */
[----:B------:R-:W-:Y:S01]  /*4780*/  IMAD.MOV.U32 R14, RZ, RZ, 0x10 ;  /* 0x00000010ff0e7424 */ /* 0x000fe200078e00ff */
[----:B------:R-:W-:Y:S02]  /*4790*/  LOP3.LUT R20, R20, 0x60, R15, 0xf8, !PT ;  /* 0x0000006014147812 */ /* 0x000fe400078ef80f */
[----:B------:R-:W-:Y:S02]  /*47a0*/  LOP3.LUT R15, R23, 0x10, R18, 0xf8, !PT ;  /* 0x00000010170f7812 */ /* 0x000fe400078ef812 */
[----:B------:R-:W-:Y:S02]  /*47b0*/  F2FP.SATFINITE.E4M3.F32.PACK_AB_MERGE_C R23, R146, R13, RZ ;  /* 0x0000000d9217723e */ /* 0x000fe400048070ff */
[----:B------:R-:W-:-:S02]  /*47c0*/  F2FP.SATFINITE.E4M3.F32.PACK_AB_MERGE_C R24, R27, R24, RZ ;  /* 0x000000181b18723e */ /* 0x000fc400048070ff */
[----:B------:R-:W-:Y:S02]  /*47d0*/  F2FP.SATFINITE.E4M3.F32.PACK_AB_MERGE_C R26, R29, R26, RZ ;  /* 0x0000001a1d1a723e */ /* 0x000fe400048070ff */
[----:B------:R-:W-:Y:S02]  /*47e0*/  F2FP.SATFINITE.E4M3.F32.PACK_AB_MERGE_C R28, R31, R28, RZ ;  /* 0x0000001c1f1c723e */ /* 0x000fe400048070ff */
[----:B------:R-:W-:Y:S02]  /*47f0*/  F2FP.SATFINITE.E4M3.F32.PACK_AB_MERGE_C R33, R33, R30, RZ ;  /* 0x0000001e2121723e */ /* 0x000fe400048070ff */
[----:B------:R-:W-:Y:S02]  /*4800*/  F2FP.SATFINITE.E4M3.F32.PACK_AB_MERGE_C R35, R35, R32, RZ ;  /* 0x000000202323723e */ /* 0x000fe400048070ff */
[----:B------:R-:W-:Y:S02]  /*4810*/  F2FP.SATFINITE.E4M3.F32.PACK_AB_MERGE_C R21, R148, R21, RZ ;  /* 0x000000159415723e */ /* 0x000fe400048070ff */
[----:B------:R-:W-:-:S02]  /*4820*/  LOP3.LUT R13, R20, R15, RZ, 0xfc, !PT ;  /* 0x0000000f140d7212 */ /* 0x000fc400078efcff */
[----:B------:R-:W-:Y:S01]  /*4830*/  SEL R14, R14, 0xfffffff0, !P2 ;  /* 0xfffffff00e0e7807 */ /* 0x000fe20005000000 */
[----:B------:R-:W-:Y:S06]  /*4840*/  @P1 BRA `(.L_x_56) ;  /* 0x0000000000041947 */ /* 0x000fec0003800000 */
[----:B------:R-:W-:-:S04]  /*4850*/  DEPBAR.LE SB0, 0x1 ;  /* 0x000080400000791a */ /* 0x000fc80000000000 */
.L_x_56:
[----:B------:R-:W-:Y:S05]  /*4860*/  WARPSYNC.ALL ;  /* 0x0000000000007948 */ /* 0x000fea0003800000 */
[----:B------:R-:W-:Y:S01]  /*4870*/  BAR.SYNC.DEFER_BLOCKING 0x1, 0x100 ;  /* 0x0044000000007b1d */ /* 0x000fe20000010000 */
[----:B------:R-:W-:-:S05]  /*4880*/  VIADD R15, R13, UR51 ;  /* 0x000000330d0f7c36 */ /* 0x000fca0008000000 */
[----:B------:R-:W-:Y:S01]  /*4890*/  IADD3 R12, R15, R14, RZ ;  /* 0x0000000e0f0c7210 */ /* 0x000fe20007ffe0ff */
[----:B------:R-:W-:Y:S01]  /*48a0*/  BSSY B0, `(.L_x_57) ;  /* 0x0000016000007945 */ /* 0x000fe20003800000 */
[----:B------:R1:W-:Y:S04]  /*48b0*/  STS.U16 [R13+UR51+0x4100], R22 ;  /* 0x004100160d007988 */ /* 0x0003e80008000433 */
[----:B------:R1:W-:Y:S04]  /*48c0*/  STS.U16 [R13+UR51+0x4200], R24 ;  /* 0x004200180d007988 */ /* 0x0003e80008000433 */
[----:B------:R1:W-:Y:S04]  /*48d0*/  STS.U16 [R13+UR51+0x4108], R26 ;  /* 0x0041081a0d007988 */ /* 0x0003e80008000433 */
[----:B------:R1:W-:Y:S04]  /*48e0*/  STS.U16 [R13+UR51+0x4208], R28 ;  /* 0x0042081c0d007988 */ /* 0x0003e80008000433 */
[----:B------:R1:W-:Y:S04]  /*48f0*/  STS.U16 [R12+0x4100], R33 ;  /* 0x004100210c007388 */ /* 0x0003e80000000400 */
[----:B------:R1:W-:Y:S04]  /*4900*/  STS.U16 [R12+0x4200], R35 ;  /* 0x004200230c007388 */ /* 0x0003e80000000400 */
[----:B------:R1:W-:Y:S04]  /*4910*/  STS.U16 [R12+0x4108], R21 ;  /* 0x004108150c007388 */ /* 0x0003e80000000400 */
[----:B------:R1:W-:Y:S01]  /*4920*/  STS.U16 [R12+0x4208], R23 ;  /* 0x004208170c007388 */ /* 0x0003e20000000400 */
[----:B------:R-:W-:Y:S01]  /*4930*/  @!PT LDS RZ, [RZ] ;  /* 0x00000000fffff984 */ /* 0x000fe20000000800 */
[----:B------:R-:W-:Y:S01]  /*4940*/  @!PT LDS RZ, [RZ] ;  /* 0x00000000fffff984 */ /* 0x000fe20000000800 */
[----:B------:R-:W-:Y:S01]  /*4950*/  @!PT LDS RZ, [RZ] ;  /* 0x00000000fffff984 */ /* 0x000fe20000000800 */
[----:B------:R-:W-:Y:S01]  /*4960*/  @!PT LDS RZ, [RZ] ;  /* 0x00000000fffff984 */ /* 0x000fe20000000800 */
[----:B------:R2:W-:Y:S06]  /*4970*/  MEMBAR.ALL.CTA ;  /* 0x0000000000007992 */ /* 0x0005ec0000008000 */
[----:B--2---:R-:W2:Y:S02]  /*4980*/  FENCE.VIEW.ASYNC.S ;  /* 0x00000000000073c6 */ /* 0x004ea40000000000 */
[----:B--2---:R-:W-:Y:S06]  /*4990*/  BAR.SYNC.DEFER_BLOCKING 0x1, 0x100 ;  /* 0x0044000000007b1d */ /* 0x004fec0000010000 */
[----:B-1----:R-:W-:Y:S05]  /*49a0*/  @P1 BRA `(.L_x_58) ;  /* 0x0000000000141947 */ /* 0x002fea0003800000 */
[----:B------:R-:W-:Y:S02]  /*49b0*/  UIADD3 UR4, UP0, UR48, 0x4f0, URZ ;  /* 0x000004f030047890 */ /* 0x000fe4000ff1e03f */
[----:B------:R-:W-:Y:S02]  /*49c0*/  UIADD3 UR44, UR51, 0x4100, URZ ;  /* 0x00004100332c7890 */ /* 0x000fe4000fffe03f */
[----:B------:R-:W-:-:S09]  /*49d0*/  UIADD3.X UR5, URZ, UR49, URZ, UP0, !UPT ;  /* 0x000000313f057290 */ /* 0x000fd200087fe43f */
[----:B------:R1:W-:Y:S02]  /*49e0*/  UTMASTG.3D [UR44], [UR4] ;  /* 0x0000002c040073b5 */ /* 0x0003e40008010000 */
[----:B-1----:R0:W-:Y:S02]  /*49f0*/  UTMACMDFLUSH ;  /* 0x00000000000079b7 */ /* 0x0021e40000000000 */
.L_x_58:
[----:B------:R-:W-:Y:S05]  /*4a00*/  BSYNC B0 ;  /* 0x0000000000007941 */ /* 0x000fea0003800000 */
.L_x_57:
[----:B------:R-:W-:Y:S04]  /*4a10*/  BSSY B0, `(.L_x_59) ;  /* 0x000002e000007945 */ /* 0x000fe80003800000 */
[----:B------:R-:W-:Y:S05]  /*4a20*/  @!P3 BRA `(.L_x_60) ;  /* 0x0000000000b0b947 */ /* 0x000fea0003800000 */
[----:B------:R-:W-:-:S13]  /*4a30*/  ISETP.NE.AND P4, PT, R90, 0x3, PT ;  /* 0x000000035a00780c */ /* 0x000fda0003f85270 */
[----:B------:R-:W-:Y:S05]  /*4a40*/  @!P4 BRA `(.L_x_61) ;  /* 0x000000000004c947 */ /* 0x000fea0003800000 */
[----:B------:R-:W-:Y:S01]  /*4a50*/  BPT.TRAP 0x1 ;  /* 0x000000040000795c */ /* 0x000fe20000300000 */
.L_x_61:
[----:B------:R-:W-:Y:S01]  /*4a60*/  LEA R21, R96, UR51, 0x3 ;  /* 0x0000003360157c11 */ /* 0x000fe2000f8e18ff */
[----:B------:R-:W-:Y:S01]  /*4a70*/  BSSY B1, `(.L_x_62) ;  /* 0x0000004000017945 */ /* 0x000fe20003800000 */
[----:B------:R-:W-:-:S04]  /*4a80*/  SHF.L.U32 R20, R95, 0x1f, RZ ;  /* 0x0000001f5f147819 */ /* 0x000fc800000006ff */
[----:B------:R-:W1:Y:S02]  /*4a90*/  SYNCS.PHASECHK.TRANS64.TRYWAIT P2, [R21+URZ+0xa0], R20 ;  /* 0x0000a014150075a7 */ /* 0x000e64000804017f */
[----:B-1----:R-:W-:Y:S05]  /*4aa0*/  @!P2 BRA `(.L_x_63) ;  /* 0x0000004c0064a947 */ /* 0x002fea0003800000 */
.L_x_175:
[----:B------:R-:W-:Y:S05]  /*4ab0*/  BSYNC B1 ;  /* 0x0000000000017941 */ /* 0x000fea0003800000 */
.L_x_62:
[----:B------:R-:W-:Y:S04]  /*4ac0*/  BSSY B1, `(.L_x_64) ;  /* 0x0000011000017945 */ /* 0x000fe80003800000 */
[----:B------:R-:W-:Y:S05]  /*4ad0*/  @P0 BRA `(.L_x_65) ;  /* 0x00000000003c0947 */ /* 0x000fea0003800000 */
[----:B------:R-:W-:-:S04]  /*4ae0*/  IMAD R23, R96, 0x1000, R13 ;  /* 0x0000100060177824 */ /* 0x000fc800078e020d */
[----:B------:R-:W-:Y:S01]  /*4af0*/  VIADD R15, R23, UR51 ;  /* 0x00000033170f7c36 */ /* 0x000fe20008000000 */
[----:B------:R-:W-:Y:S03]  /*4b00*/  LDS.U16 R7, [R23+UR51+0x200] ;  /* 0x0002003317077984 */ /* 0x000fe60008000400 */
[----:B------:R-:W-:Y:S01]  /*4b10*/  IMAD.IADD R15, R15, 0x1, R14 ;  /* 0x000000010f0f7824 */ /* 0x000fe200078e020e */
[----:B-1----:R-:W1:Y:S04]  /*4b20*/  LDS.U16 R20, [R23+UR51+0x100] ;  /* 0x0001003317147984 */ /* 0x002e680008000400 */
[----:B------:R-:W-:Y:S04]  /*4b30*/  LDS.U16 R9, [R23+UR51+0x208] ;  /* 0x0002083317097984 */ /* 0x000fe80008000400 */
[----:B------:R-:W2:Y:S04]  /*4b40*/  LDS.U16 R22, [R23+UR51+0x108] ;  /* 0x0001083317167984 */ /* 0x000ea80008000400 */
[----:B------:R-:W-:Y:S04]  /*4b50*/  LDS.U16 R11, [R15+0x200] ;  /* 0x000200000f0b7984 */ /* 0x000fe80000000400 */
[----:B------:R-:W3:Y:S04]  /*4b60*/  LDS.U16 R24, [R15+0x100] ;  /* 0x000100000f187984 */ /* 0x000ee80000000400 */
[----:B------:R-:W-:Y:S04]  /*4b70*/  LDS.U16 R5, [R15+0x208] ;  /* 0x000208000f057984 */ /* 0x000fe80000000400 */
[----:B------:R-:W4:Y:S01]  /*4b80*/  LDS.U16 R26, [R15+0x108] ;  /* 0x000108000f1a7984 */ /* 0x000f220000000400 */
[----:B-1----:R-:W-:-:S02]  /*4b90*/  PRMT R7, R20, 0x5410, R7 ;  /* 0x0000541014077816 */ /* 0x002fc40000000007 */
[----:B--2---:R-:W-:Y:S02]  /*4ba0*/  PRMT R9, R22, 0x5410, R9 ;  /* 0x0000541016097816 */ /* 0x004fe40000000009 */
[----:B---3--:R-:W-:Y:S02]  /*4bb0*/  PRMT R11, R24, 0x5410, R11 ;  /* 0x00005410180b7816 */ /* 0x008fe4000000000b */
[----:B----4-:R-:W-:-:S07]  /*4bc0*/  PRMT R5, R26, 0x5410, R5 ;  /* 0x000054101a057816 */ /* 0x010fce0000000005 */
.L_x_65:
[----:B------:R-:W-:Y:S05]  /*4bd0*/  BSYNC B1 ;  /* 0x0000000000017941 */ /* 0x000fea0003800000 */
.L_x_64:
[----:B------:R-:W-:Y:S01]  /*4be0*/  @!PT LDS RZ, [RZ] ;  /* 0x00000000fffff984 */ /* 0x000fe20000000800 */
[----:B------:R-:W-:Y:S01]  /*4bf0*/  @!PT LDS RZ, [RZ] ;  /* 0x00000000fffff984 */ /* 0x000fe20000000800 */
[----:B------:R-:W-:Y:S01]  /*4c00*/  @!PT LDS RZ, [RZ] ;  /* 0x00000000fffff984 */ /* 0x000fe20000000800 */
[----:B------:R-:W-:Y:S01]  /*4c10*/  @!PT LDS RZ, [RZ] ;  /* 0x00000000fffff984 */ /* 0x000fe20000000800 */
[----:B------:R2:W-:Y:S06]  /*4c20*/  MEMBAR.ALL.CTA ;  /* 0x0000000000007992 */ /* 0x0005ec0000008000 */
[----:B--2---:R-:W2:Y:S01]  /*4c30*/  FENCE.VIEW.ASYNC.S ;  /* 0x00000000000073c6 */ /* 0x004ea20000000000 */
[----:B------:R-:W-:Y:S05]  /*4c40*/  @!P4 BRA `(.L_x_66) ;  /* 0x000000000004c947 */ /* 0x000fea0003800000 */
[----:B------:R-:W-:Y:S01]  /*4c50*/  BPT.TRAP 0x1 ;  /* 0x000000040000795c */ /* 0x000fe20000300000 */
.L_x_66:
[----:B-1----:R-:W1:Y:S01]  /*4c60*/  S2R R20, SR_CgaCtaId ;  /* 0x0000000000147919 */ /* 0x002e620000008800 */
[----:B------:R-:W-:Y:S01]  /*4c70*/  VIADD R15, R21, 0xc0 ;  /* 0x000000c0150f7836 */ /* 0x000fe20000000000 */
[----:B------:R-:W-:-:S04]  /*4c80*/  IADD3 R96, R96, 0x1, RZ ;  /* 0x0000000160607810 */ /* 0x000fc80007ffe0ff */
[----:B------:R-:W-:-:S04]  /*4c90*/  ISETP.NE.AND P2, PT, R96, 0x4, PT ;  /* 0x000000046000780c */ /* 0x000fc80003f45270 */
[----:B------:R-:W-:Y:S02]  /*4ca0*/  SEL R96, R96, RZ, P2 ;  /* 0x000000ff60607207 */ /* 0x000fe40001000000 */
[----:B-1----:R-:W-:Y:S02]  /*4cb0*/  PRMT R15, R20, 0x654, R15 ;  /* 0x00000654140f7816 */ /* 0x002fe4000000000f */
[----:B------:R-:W-:Y:S02]  /*4cc0*/  SEL R20, RZ, 0x1, P2 ;  /* 0x00000001ff147807 */ /* 0x000fe40001000000 */
[----:B--2---:R1:W-:Y:S02]  /*4cd0*/  SYNCS.ARRIVE.TRANS64.RED.A1T0 RZ, [R15+URZ], RZ ;  /* 0x000000ff0fff79a7 */ /* 0x0043e4000810043f */
[----:B------:R-:W-:-:S07]  /*4ce0*/  LOP3.LUT R95, R95, R20, RZ, 0x3c, !PT ;  /* 0x000000145f5f7212 */ /* 0x000fce00078e3cff */
.L_x_60:
[----:B------:R-:W-:Y:S05]  /*4cf0*/  BSYNC B0 ;  /* 0x0000000000007941 */ /* 0x000fea0003800000 */
.L_x_59:
[----:B-1----:R-:W-:Y:S01]  /*4d00*/  F2FP.F16.E4M3.UNPACK_B R15, R7 ;  /* 0x00000007ff0f723e */ /* 0x002fe200020006ff */
[C-C-:B------:R-:W-:Y:S01]  /*4d10*/  FFMA R20, R91.reuse, R143, R8.reuse ;  /* 0x0000008f5b147223 */ /* 0x140fe20000000008 */
[----:B------:R-:W-:Y:S01]  /*4d20*/  F2FP.F16.E4M3.UNPACK_B R23, R7.H1 ;  /* 0x00000007ff17723e */ /* 0x000fe200030006ff */
[C---:B------:R-:W-:Y:S01]  /*4d30*/  FFMA R144, R91.reuse, R144, R8 ;  /* 0x000000905b907223 */ /* 0x040fe20000000008 */
[C-C-:B------:R-:W-:Y:S01]  /*4d40*/  FFMA R22, R91.reuse, R141, R4.reuse ;  /* 0x0000008d5b167223 */ /* 0x140fe20000000004 */
[--C-:B------:R-:W-:Y:S01]  /*4d50*/  HADD2.F32 R21, -RZ, R15.reuse.H0_H0 ;  /* 0x2000000fff157230 */ /* 0x100fe20000004100 */
[----:B------:R-:W-:Y:S01]  /*4d60*/  F2FP.F16.E4M3.UNPACK_B R24, R9 ;  /* 0x00000009ff18723e */ /* 0x000fe200020006ff */
[----:B------:R-:W-:Y:S02]  /*4d70*/  HADD2.F32 R25, -RZ, R15.H1_H1 ;  /* 0x3000000fff197230 */ /* 0x000fe40000004100 */
[----:B------:R-:W-:Y:S01]  /*4d80*/  FFMA R142, R91, R142, R4 ;  /* 0x0000008e5b8e7223 */ /* 0x000fe20000000004 */
[----:B------:R-:W-:-:S02]  /*4d90*/  HADD2.F32 R27, -RZ, R23.H0_H0 ;  /* 0x20000017ff1b7230 */ /* 0x000fc40000004100 */
[-C--:B------:R-:W-:Y:S01]  /*4da0*/  FFMA R15, R21, R145.reuse, R20 ;  /* 0x00000091150f7223 */ /* 0x080fe20000000014 */
[----:B------:R-:W-:Y:S02]  /*4db0*/  HADD2.F32 R23, -RZ, R23.H1_H1 ;  /* 0x30000017ff177230 */ /* 0x000fe40000004100 */
[-C--:B------:R-:W-:Y:S01]  /*4dc0*/  FFMA R144, R25, R145.reuse, R144 ;  /* 0x0000009119907223 */ /* 0x080fe20000000090 */
[--C-:B------:R-:W-:Y:S02]  /*4dd0*/  HADD2.F32 R25, -RZ, R24.reuse.H0_H0 ;  /* 0x20000018ff197230 */ /* 0x100fe40000004100 */
[----:B------:R-:W-:Y:S01]  /*4de0*/  FFMA R21, R27, R145, R22 ;  /* 0x000000911b157223 */ /* 0x000fe20000000016 */
[----:B------:R-:W-:Y:S02]  /*4df0*/  HADD2.F32 R27, -RZ, R24.H1_H1 ;  /* 0x30000018ff1b7230 */ /* 0x000fe40000004100 */
[C-C-:B------:R-:W-:Y:S01]  /*4e00*/  FFMA R20, R91.reuse, R139, R8.reuse ;  /* 0x0000008b5b147223 */ /* 0x140fe20000000008 */
[----:B------:R-:W-:Y:S01]  /*4e10*/  FFMA R140, R91, R140, R8 ;  /* 0x0000008c5b8c7223 */ /* 0x000fe20000000008 */
[----:B------:R-:W-:Y:S01]  /*4e20*/  F2FP.F16.E4M3.UNPACK_B R22, R9.H1 ;  /* 0x00000009ff16723e */ /* 0x000fe200030006ff */
[----:B------:R-:W-:Y:S01]  /*4e30*/  FFMA R142, R23, R145, R142 ;  /* 0x00000091178e7223 */ /* 0x000fe2000000008e */
[----:B------:R-:W-:Y:S01]  /*4e40*/  F2FP.F16.E4M3.UNPACK_B R28, R11 ;  /* 0x0000000bff1c723e */ /* 0x000fe200020006ff */
[-C--:B------:R-:W-:Y:S01]  /*4e50*/  FFMA R23, R25, R145.reuse, R20 ;  /* 0x0000009119177223 */ /* 0x080fe20000000014 */
[----:B------:R-:W-:Y:S01]  /*4e60*/  FFMA R140, R27, R145, R140 ;  /* 0x000000911b8c7223 */ /* 0x000fe2000000008c */
[--C-:B------:R-:W-:Y:S01]  /*4e70*/  HADD2.F32 R25, -RZ, R22.reuse.H0_H0 ;  /* 0x20000016ff197230 */ /* 0x100fe20000004100 */
[----:B------:R-:W-:Y:S01]  /*4e80*/  F2FP.F16.E4M3.UNPACK_B R29, R11.H1 ;  /* 0x0000000bff1d723e */ /* 0x000fe200030006ff */
[----:B------:R-:W-:-:S02]  /*4e90*/  HADD2.F32 R27, -RZ, R22.H1_H1 ;  /* 0x30000016ff1b7230 */ /* 0x000fc40000004100 */
[C---:B------:R-:W-:Y:S01]  /*4ea0*/  FFMA R22, R91.reuse, R135, R8 ;  /* 0x000000875b167223 */ /* 0x040fe20000000008 */
[--C-:B------:R-:W-:Y:S02]  /*4eb0*/  HADD2.F32 R31, -RZ, R28.reuse.H0_H0 ;  /* 0x2000001cff1f7230 */ /* 0x100fe40000004100 */
[C-C-:B------:R-:W-:Y:S01]  /*4ec0*/  FFMA R20, R91.reuse, R137, R4.reuse ;  /* 0x000000895b147223 */ /* 0x140fe20000000004 */
[C---:B------:R-:W-:Y:S01]  /*4ed0*/  FFMA R138, R91.reuse, R138, R4 ;  /* 0x0000008a5b8a7223 */ /* 0x040fe20000000004 */
[----:B------:R-:W-:Y:S01]  /*4ee0*/  F2FP.F16.E4M3.UNPACK_B R30, R5.H1 ;  /* 0x00000005ff1e723e */ /* 0x000fe200030006ff */
[----:B------:R-:W-:Y:S01]  /*4ef0*/  FFMA R132, R91, R132, R8 ;  /* 0x000000845b847223 */ /* 0x000fe20000000008 */
[-C--:B------:R-:W-:Y:S01]  /*4f00*/  FFMA R26, R31, R145.reuse, R22 ;  /* 0x000000911f1a7223 */ /* 0x080fe20000000016 */
[----:B------:R-:W-:Y:S01]  /*4f10*/  FFMA R24, R25, R145, R20 ;  /* 0x0000009119187223 */ /* 0x000fe20000000014 */
[----:B------:R-:W-:Y:S02]  /*4f20*/  HADD2.F32 R31, -RZ, R29.H0_H0 ;  /* 0x2000001dff1f7230 */ /* 0x000fe40000004100 */
[----:B------:R-:W-:Y:S01]  /*4f30*/  FFMA R20, R91, R133, R4 ;  /* 0x000000855b147223 */ /* 0x000fe20000000004 */
[----:B------:R-:W-:Y:S01]  /*4f40*/  F2FP.F16.E4M3.UNPACK_B R22, R5 ;  /* 0x00000005ff16723e */ /* 0x000fe200020006ff */
[----:B------:R-:W-:Y:S01]  /*4f50*/  FFMA R25, R27, R145, R138 ;  /* 0x000000911b197223 */ /* 0x000fe2000000008a */
[----:B------:R-:W-:-:S02]  /*4f60*/  HADD2.F32 R27, -RZ, R28.H1_H1 ;  /* 0x3000001cff1b7230 */ /* 0x000fc40000004100 */
[----:B------:R-:W-:Y:S01]  /*4f70*/  FFMA R28, R31, R145, R20 ;  /* 0x000000911f1c7223 */ /* 0x000fe20000000014 */
[C-C-:B------:R-:W-:Y:S01]  /*4f80*/  FFMA R20, R91.reuse, R131, R8.reuse ;  /* 0x000000835b147223 */ /* 0x140fe20000000008 */
[--C-:B------:R-:W-:Y:S02]  /*4f90*/  HADD2.F32 R31, -RZ, R22.reuse.H0_H0 ;  /* 0x20000016ff1f7230 */ /* 0x100fe40000004100 */
[C---:B------:R-:W-:Y:S01]  /*4fa0*/  FFMA R136, R91.reuse, R136, R8 ;  /* 0x000000885b887223 */ /* 0x040fe20000000008 */
[----:B------:R-:W-:Y:S02]  /*4fb0*/  HADD2.F32 R33, -RZ, R22.H1_H1 ;  /* 0x30000016ff217230 */ /* 0x000fe40000004100 */
[C-C-:B------:R-:W-:Y:S01]  /*4fc0*/  FFMA R134, R91.reuse, R134, R4.reuse ;  /* 0x000000865b867223 */ /* 0x140fe20000000004 */
[----:B------:R-:W-:Y:S02]  /*4fd0*/  HADD2.F32 R29, -RZ, R29.H1_H1 ;  /* 0x3000001dff1d7230 */ /* 0x000fe40000004100 */
[----:B------:R-:W-:Y:S01]  /*4fe0*/  FFMA R22, R91, R129, R4 ;  /* 0x000000815b167223 */ /* 0x000fe20000000004 */
[----:B------:R-:W-:-:S02]  /*4ff0*/  HADD2.F32 R35, -RZ, R30.H0_H0 ;  /* 0x2000001eff237230 */ /* 0x000fc40000004100 */
[----:B------:R-:W-:Y:S01]  /*5000*/  FFMA R130, R91, R130, R4 ;  /* 0x000000825b827223 */ /* 0x000fe20000000004 */
[----:B------:R-:W-:Y:S02]  /*5010*/  HADD2.F32 R37, -RZ, R30.H1_H1 ;  /* 0x3000001eff257230 */ /* 0x000fe40000004100 */
[-C--:B------:R-:W-:Y:S01]  /*5020*/  FFMA R20, R31, R145.reuse, R20 ;  /* 0x000000911f147223 */ /* 0x080fe20000000014 */
[-C--:B------:R-:W-:Y:S01]  /*5030*/  FFMA R31, R33, R145.reuse, R132 ;  /* 0x00000091211f7223 */ /* 0x080fe20000000084 */
[-C--:B------:R-:W-:Y:S01]  /*5040*/  FFMA R27, R27, R145.reuse, R136 ;  /* 0x000000911b1b7223 */ /* 0x080fe20000000088 */
[-C--:B------:R-:W-:Y:S01]  /*5050*/  FFMA R29, R29, R145.reuse, R134 ;  /* 0x000000911d1d7223 */ /* 0x080fe20000000086 */
[-C--:B------:R-:W-:Y:S01]  /*5060*/  FFMA R22, R35, R145.reuse, R22 ;  /* 0x0000009123167223 */ /* 0x080fe20000000016 */
[----:B------:R-:W-:Y:S01]  /*5070*/  FFMA R33, R37, R145, R130 ;  /* 0x0000009125217223 */ /* 0x000fe20000000082 */
[----:B------:R-:W-:Y:S02]  /*5080*/  F2FP.SATFINITE.E4M3.F32.PACK_AB_MERGE_C R144, R144, R15, RZ ;  /* 0x0000000f9090723e */ /* 0x000fe400048070ff */
[----:B------:R-:W-:-:S02]  /*5090*/  F2FP.SATFINITE.E4M3.F32.PACK_AB_MERGE_C R142, R142, R21, RZ ;  /* 0x000000158e8e723e */ /* 0x000fc400048070ff */
[----:B------:R-:W-:Y:S02]  /*50a0*/  F2FP.SATFINITE.E4M3.F32.PACK_AB_MERGE_C R140, R140, R23, RZ ;  /* 0x000000178c8c723e */ /* 0x000fe400048070ff */
[----:B------:R-:W-:Y:S02]  /*50b0*/  F2FP.SATFINITE.E4M3.F32.PACK_AB_MERGE_C R24, R25, R24, RZ ;  /* 0x000000181918723e */ /* 0x000fe400048070ff */
[----:B------:R-:W-:Y:S02]  /*50c0*/  F2FP.SATFINITE.E4M3.F32.PACK_AB_MERGE_C R27, R27, R26, RZ ;  /* 0x0000001a1b1b723e */ /* 0x000fe400048070ff */
[----:B------:R-:W-:Y:S02]  /*50d0*/  F2FP.SATFINITE.E4M3.F32.PACK_AB_MERGE_C R29, R29, R28, RZ ;  /* 0x0000001c1d1d723e */ /* 0x000fe400048070ff */
[----:B------:R-:W-:Y:S02]  /*50e0*/  F2FP.SATFINITE.E4M3.F32.PACK_AB_MERGE_C R31, R31, R20, RZ ;  /* 0x000000141f1f723e */ /* 0x000fe400048070ff */
[----:B------:R-:W-:Y:S01]  /*50f0*/  F2FP.SATFINITE.E4M3.F32.PACK_AB_MERGE_C R33, R33, R22, RZ ;  /* 0x000000162121723e */ /* 0x000fe200048070ff */
[----:B------:R-:W-:Y:S06]  /*5100*/  @P1 BRA `(.L_x_67) ;  /* 0x0000000000041947 */ /* 0x000fec0003800000 */
[----:B------:R-:W-:-:S04]  /*5110*/  DEPBAR.LE SB0, 0x1 ;  /* 0x000080400000791a */ /* 0x000fc80000000000 */
.L_x_67:
[----:B------:R-:W-:Y:S05]  /*5120*/  WARPSYNC.ALL ;  /* 0x0000000000007948 */ /* 0x000fea0003800000 */
[----:B------:R-:W-:Y:S06]  /*5130*/  BAR.SYNC.DEFER_BLOCKING 0x1, 0x100 ;  /* 0x0044000000007b1d */ /* 0x000fec0000010000 */
        /* <DEDUP_REMOVED lines=19> */
[----:B------:R-:W-:Y:S02]  /*5270*/  UIADD3 UR4, UR51, 0x5100, URZ ;  /* 0x0000510033047890 */ /* 0x000fe4000fffe03f */
[----:B------:R-:W-:Y:S01]  /*5280*/  UIADD3.X UR9, URZ, UR49, URZ, UP0, !UPT ;  /* 0x000000313f097290 */ /* 0x000fe200087fe43f */
[----:B------:R-:W-:Y:S01]  /*5290*/  UMOV UR5, UR45 ;  /* 0x0000002d00057c82 */ /* 0x000fe20008000000 */
[----:B------:R-:W-:-:S07]  /*52a0*/  UMOV UR7, UR47 ;  /* 0x0000002f00077c82 */ /* 0x000fce0008000000 */
[----:B------:R1:W-:Y:S02]  /*52b0*/  UTMASTG.3D [UR4], [UR8] ;  /* 0x00000004080073b5 */ /* 0x0003e40008010000 */
[----:B-1----:R0:W-:Y:S02]  /*52c0*/  UTMACMDFLUSH ;  /* 0x00000000000079b7 */ /* 0x0021e40000000000 */
.L_x_69:
[----:B------:R-:W-:Y:S05]  /*52d0*/  BSYNC B0 ;  /* 0x0000000000007941 */ /* 0x000fea0003800000 */
.L_x_68:
[----:B------:R-:W-:Y:S04]  /*52e0*/  BSSY B0, `(.L_x_70) ;  /* 0x000002e000007945 */ /* 0x000fe80003800000 */
[----:B------:R-:W-:Y:S05]  /*52f0*/  @!P3 BRA `(.L_x_71) ;  /* 0x0000000000b0b947 */ /* 0x000fea0003800000 */
[----:B------:R-:W-:-:S13]  /*5300*/  ISETP.NE.AND P4, PT, R90, 0x3, PT ;  /* 0x000000035a00780c */ /* 0x000fda0003f85270 */
[----:B------:R-:W-:Y:S05]  /*5310*/  @!P4 BRA `(.L_x_72) ;  /* 0x000000000004c947 */ /* 0x000fea0003800000 */
[----:B------:R-:W-:Y:S01]  /*5320*/  BPT.TRAP 0x1 ;  /* 0x000000040000795c */ /* 0x000fe20000300000 */
.L_x_72:
[----:B------:R-:W-:Y:S01]  /*5330*/  LEA R15, R96, UR51, 0x3 ;  /* 0x00000033600f7c11 */ /* 0x000fe2000f8e18ff */
[----:B------:R-:W-:Y:S01]  /*5340*/  BSSY B1, `(.L_x_73) ;  /* 0x0000004000017945 */ /* 0x000fe20003800000 */
[----:B------:R-:W-:-:S04]  /*5350*/  SHF.L.U32 R20, R95, 0x1f, RZ ;  /* 0x0000001f5f147819 */ /* 0x000fc800000006ff */
[----:B------:R-:W1:Y:S02]  /*5360*/  SYNCS.PHASECHK.TRANS64.TRYWAIT P2, [R15+URZ+0xa0], R20 ;  /* 0x0000a0140f0075a7 */ /* 0x000e64000804017f */
[----:B-1----:R-:W-:Y:S05]  /*5370*/  @!P2 BRA `(.L_x_74) ;  /* 0x000000440044a947 */ /* 0x002fea0003800000 */
.L_x_176:
[----:B------:R-:W-:Y:S05]  /*5380*/  BSYNC B1 ;  /* 0x0000000000017941 */ /* 0x000fea0003800000 */
.L_x_73:
        /* <DEDUP_REMOVED lines=17> */
.L_x_76:
[----:B------:R-:W-:Y:S05]  /*54a0*/  BSYNC B1 ;  /* 0x0000000000017941 */ /* 0x000fea0003800000 */
.L_x_75:
        /* <DEDUP_REMOVED lines=8> */
.L_x_77:
        /* <DEDUP_REMOVED lines=9> */
.L_x_71:
[----:B------:R-:W-:Y:S05]  /*55c0*/  BSYNC B0 ;  /* 0x0000000000007941 */ /* 0x000fea0003800000 */
.L_x_70:
[----:B------:R-:W-:Y:S01]  /*55d0*/  F2FP.F16.E4M3.UNPACK_B R21, R7.H1 ;  /* 0x00000007ff15723e */ /* 0x000fe200030006ff */
[C-C-:B------:R-:W-:Y:S01]  /*55e0*/  FFMA R20, R91.reuse, R127, R6.reuse ;  /* 0x0000007f5b147223 */ /* 0x140fe20000000006 */
[----:B-1----:R-:W-:Y:S01]  /*55f0*/  F2FP.F16.E4M3.UNPACK_B R15, R7 ;  /* 0x00000007ff0f723e */ /* 0x002fe200020006ff */
[C-C-:B------:R-:W-:Y:S01]  /*5600*/  FFMA R128, R91.reuse, R128, R6.reuse ;  /* 0x000000805b807223 */ /* 0x140fe20000000006 */
[C-C-:B------:R-:W-:Y:S01]  /*5610*/  FFMA R22, R91.reuse, R123, R6.reuse ;  /* 0x0000007b5b167223 */ /* 0x140fe20000000006 */
[C-C-:B------:R-:W-:Y:S01]  /*5620*/  FFMA R124, R91.reuse, R124, R6.reuse ;  /* 0x0000007c5b7c7223 */ /* 0x140fe20000000006 */
[C-C-:B------:R-:W-:Y:S01]  /*5630*/  FFMA R26, R91.reuse, R119, R6.reuse ;  /* 0x000000775b1a7223 */ /* 0x140fe20000000006 */
[C-C-:B------:R-:W-:Y:S01]  /*5640*/  FFMA R120, R91.reuse, R120, R6.reuse ;  /* 0x000000785b787223 */ /* 0x140fe20000000006 */
[C-C-:B------:R-:W-:Y:S01]  /*5650*/  FFMA R30, R91.reuse, R115, R6.reuse ;  /* 0x000000735b1e7223 */ /* 0x140fe20000000006 */
[----:B------:R-:W-:Y:S01]  /*5660*/  FFMA R116, R91, R116, R6 ;  /* 0x000000745b747223 */ /* 0x000fe20000000006 */
[----:B------:R-:W-:-:S02]  /*5670*/  HADD2.F32 R25, -RZ, R21.H0_H0 ;  /* 0x20000015ff197230 */ /* 0x000fc40000004100 */
[C-C-:B------:R-:W-:Y:S01]  /*5680*/  FFMA R6, R91.reuse, R125, R10.reuse ;  /* 0x0000007d5b067223 */ /* 0x140fe2000000000a */
[----:B------:R-:W-:Y:S02]  /*5690*/  HADD2.F32 R23, -RZ, R15.H0_H0 ;  /* 0x2000000fff177230 */ /* 0x000fe40000004100 */
[C-C-:B------:R-:W-:Y:S01]  /*56a0*/  FFMA R126, R91.reuse, R126, R10.reuse ;  /* 0x0000007e5b7e7223 */ /* 0x140fe2000000000a */
[C-C-:B------:R-:W-:Y:S01]  /*56b0*/  FFMA R24, R91.reuse, R121, R10.reuse ;  /* 0x000000795b187223 */ /* 0x140fe2000000000a */
[C-C-:B------:R-:W-:Y:S01]  /*56c0*/  FFMA R122, R91.reuse, R122, R10.reuse ;  /* 0x0000007a5b7a7223 */ /* 0x140fe2000000000a */
[C-C-:B------:R-:W-:Y:S01]  /*56d0*/  FFMA R28, R91.reuse, R117, R10.reuse ;  /* 0x000000755b1c7223 */ /* 0x140fe2000000000a */
[C-C-:B------:R-:W-:Y:S01]  /*56e0*/  FFMA R118, R91.reuse, R118, R10.reuse ;  /* 0x000000765b767223 */ /* 0x140fe2000000000a */
[C-C-:B------:R-:W-:Y:S01]  /*56f0*/  FFMA R32, R91.reuse, R113, R10.reuse ;  /* 0x000000715b207223 */ /* 0x140fe2000000000a */
[----:B------:R-:W-:Y:S01]  /*5700*/  FFMA R114, R91, R114, R10 ;  /* 0x000000725b727223 */ /* 0x000fe2000000000a */
[----:B------:R-:W-:Y:S01]  /*5710*/  F2FP.F16.E4M3.UNPACK_B R10, R9 ;  /* 0x00000009ff0a723e */ /* 0x000fe200020006ff */
[----:B------:R-:W-:Y:S01]  /*5720*/  FFMA R6, R25, R145, R6 ;  /* 0x0000009119067223 */ /* 0x000fe20000000006 */
[----:B------:R-:W-:Y:S01]  /*5730*/  F2FP.F16.E4M3.UNPACK_B R25, R9.H1 ;  /* 0x00000009ff19723e */ /* 0x000fe200030006ff */
[----:B------:R-:W-:Y:S01]  /*5740*/  FFMA R20, R23, R145, R20 ;  /* 0x0000009117147223 */ /* 0x000fe20000000014 */
[----:B------:R-:W-:Y:S01]  /*5750*/  F2FP.F16.E4M3.UNPACK_B R31, R11.H1 ;  /* 0x0000000bff1f723e */ /* 0x000fe200030006ff */
[--C-:B------:R-:W-:Y:S01]  /*5760*/  HADD2.F32 R23, -RZ, R10.reuse.H0_H0 ;  /* 0x2000000aff177230 */ /* 0x100fe20000004100 */
[----:B------:R-:W-:Y:S01]  /*5770*/  F2FP.F16.E4M3.UNPACK_B R34, R5.H1 ;  /* 0x00000005ff22723e */ /* 0x000fe200030006ff */
[----:B------:R-:W-:Y:S01]  /*5780*/  HADD2.F32 R27, -RZ, R10.H1_H1 ;  /* 0x3000000aff1b7230 */ /* 0x000fe20000004100 */
[----:B------:R-:W-:Y:S01]  /*5790*/  F2FP.F16.E4M3.UNPACK_B R10, R11 ;  /* 0x0000000bff0a723e */ /* 0x000fe200020006ff */
[----:B------:R-:W-:-:S02]  /*57a0*/  HADD2.F32 R29, -RZ, R25.H0_H0 ;  /* 0x20000019ff1d7230 */ /* 0x000fc40000004100 */
[-C--:B------:R-:W-:Y:S01]  /*57b0*/  FFMA R22, R23, R145.reuse, R22 ;  /* 0x0000009117167223 */ /* 0x080fe20000000016 */
[----:B------:R-:W-:Y:S02]  /*57c0*/  HADD2.F32 R33, -RZ, R31.H0_H0 ;  /* 0x2000001fff217230 */ /* 0x000fe40000004100 */
[-C--:B------:R-:W-:Y:S01]  /*57d0*/  FFMA R23, R27, R145.reuse, R124 ;  /* 0x000000911b177223 */ /* 0x080fe2000000007c */
[--C-:B------:R-:W-:Y:S02]  /*57e0*/  HADD2.F32 R27, -RZ, R10.reuse.H0_H0 ;  /* 0x2000000aff1b7230 */ /* 0x100fe40000004100 */
[----:B------:R-:W-:Y:S01]  /*57f0*/  FFMA R24, R29, R145, R24 ;  /* 0x000000911d187223 */ /* 0x000fe20000000018 */
[----:B------:R-:W-:Y:S01]  /*5800*/  HADD2.F32 R29, -RZ, R10.H1_H1 ;  /* 0x3000000aff1d7230 */ /* 0x000fe20000004100 */
[----:B------:R-:W-:Y:S01]  /*5810*/  F2FP.F16.E4M3.UNPACK_B R10, R5 ;  /* 0x00000005ff0a723e */ /* 0x000fe200020006ff */
[-C--:B------:R-:W-:Y:S01]  /*5820*/  FFMA R28, R33, R145.reuse, R28 ;  /* 0x00000091211c7223 */ /* 0x080fe2000000001c */
[----:B------:R-:W-:Y:S01]  /*5830*/  FFMA R26, R27, R145, R26 ;  /* 0x000000911b1a7223 */ /* 0x000fe2000000001a */
[----:B------:R-:W-:-:S02]  /*5840*/  HADD2.F32 R15, -RZ, R15.H1_H1 ;  /* 0x3000000fff0f7230 */ /* 0x000fc40000004100 */
[-C--:B------:R-:W-:Y:S01]  /*5850*/  FFMA R27, R29, R145.reuse, R120 ;  /* 0x000000911d1b7223 */ /* 0x080fe20000000078 */
[----:B------:R-:W-:Y:S01]  /*5860*/  HADD2.F32 R29, -RZ, R31.H1_H1 ;  /* 0x3000001fff1d7230 */ /* 0x000fe20000004100 */
[----:B------:R-:W-:Y:S01]  /*5870*/  F2FP.SATFINITE.E4M3.F32.PACK_AB_MERGE_C R22, R23, R22, RZ ;  /* 0x000000161716723e */ /* 0x000fe200048070ff */
[--C-:B------:R-:W-:Y:S02]  /*5880*/  HADD2.F32 R31, -RZ, R10.reuse.H0_H0 ;  /* 0x2000000aff1f7230 */ /* 0x100fe40000004100 */
[-C--:B------:R-:W-:Y:S01]  /*5890*/  FFMA R15, R15, R145.reuse, R128 ;  /* 0x000000910f0f7223 */ /* 0x080fe20000000080 */
[----:B------:R-:W-:Y:S02]  /*58a0*/  HADD2.F32 R33, -RZ, R10.H1_H1 ;  /* 0x3000000aff217230 */ /* 0x000fe40000004100 */
[-C--:B------:R-:W-:Y:S01]  /*58b0*/  FFMA R29, R29, R145.reuse, R118 ;  /* 0x000000911d1d7223 */ /* 0x080fe20000000076 */
[----:B------:R-:W-:Y:S02]  /*58c0*/  HADD2.F32 R21, -RZ, R21.H1_H1 ;  /* 0x30000015ff157230 */ /* 0x000fe40000004100 */
[----:B------:R-:W-:Y:S01]  /*58d0*/  FFMA R30, R31, R145, R30 ;  /* 0x000000911f1e7223 */ /* 0x000fe2000000001e */
[----:B------:R-:W-:-:S02]  /*58e0*/  HADD2.F32 R25, -RZ, R25.H1_H1 ;  /* 0x30000019ff197230 */ /* 0x000fc40000004100 */
[-C--:B------:R-:W-:Y:S01]  /*58f0*/  FFMA R31, R33, R145.reuse, R116 ;  /* 0x00000091211f7223 */ /* 0x080fe20000000074 */
[--C-:B------:R-:W-:Y:S02]  /*5900*/  HADD2.F32 R35, -RZ, R34.reuse.H0_H0 ;  /* 0x20000022ff237230 */ /* 0x100fe40000004100 */
[-C--:B------:R-:W-:Y:S01]  /*5910*/  FFMA R21, R21, R145.reuse, R126 ;  /* 0x0000009115157223 */ /* 0x080fe2000000007e */
[----:B------:R-:W-:Y:S02]  /*5920*/  HADD2.F32 R37, -RZ, R34.H1_H1 ;  /* 0x30000022ff257230 */ /* 0x000fe40000004100 */
[-C--:B------:R-:W-:Y:S01]  /*5930*/  FFMA R25, R25, R145.reuse, R122 ;  /* 0x0000009119197223 */ /* 0x080fe2000000007a */
[----:B------:R-:W-:Y:S01]  /*5940*/  F2FP.SATFINITE.E4M3.F32.PACK_AB_MERGE_C R20, R15, R20, RZ ;  /* 0x000000140f14723e */ /* 0x000fe200048070ff */
[-C--:B------:R-:W-:Y:S01]  /*5950*/  FFMA R32, R35, R145.reuse, R32 ;  /* 0x0000009123207223 */ /* 0x080fe20000000020 */
[----:B------:R-:W-:Y:S01]  /*5960*/  F2FP.SATFINITE.E4M3.F32.PACK_AB_MERGE_C R6, R21, R6, RZ ;  /* 0x000000061506723e */ /* 0x000fe200048070ff */
[----:B------:R-:W-:Y:S01]  /*5970*/  FFMA R33, R37, R145, R114 ;  /* 0x0000009125217223 */ /* 0x000fe20000000072 */
[----:B------:R-:W-:-:S02]  /*5980*/  F2FP.SATFINITE.E4M3.F32.PACK_AB_MERGE_C R24, R25, R24, RZ ;  /* 0x000000181918723e */ /* 0x000fc400048070ff */
[----:B------:R-:W-:Y:S02]  /*5990*/  F2FP.SATFINITE.E4M3.F32.PACK_AB_MERGE_C R27, R27, R26, RZ ;  /* 0x0000001a1b1b723e */ /* 0x000fe400048070ff */
[----:B------:R-:W-:Y:S02]  /*59a0*/  F2FP.SATFINITE.E4M3.F32.PACK_AB_MERGE_C R29, R29, R28, RZ ;  /* 0x0000001c1d1d723e */ /* 0x000fe400048070ff */
[----:B------:R-:W-:Y:S02]  /*59b0*/  F2FP.SATFINITE.E4M3.F32.PACK_AB_MERGE_C R31, R31, R30, RZ ;  /* 0x0000001e1f1f723e */ /* 0x000fe400048070ff */
[----:B------:R-:W-:Y:S01]  /*59c0*/  F2FP.SATFINITE.E4M3.F32.PACK_AB_MERGE_C R33, R33, R32, RZ ;  /* 0x000000202121723e */ /* 0x000fe200048070ff */
[----:B------:R-:W-:Y:S06]  /*59d0*/  @P1 BRA `(.L_x_78) ;  /* 0x0000000000041947 */ /* 0x000fec0003800000 */
[----:B------:R-:W-:-:S04]  /*59e0*/  DEPBAR.LE SB0, 0x1 ;  /* 0x000080400000791a */ /* 0x000fc80000000000 */
.L_x_78:
        /* <DEDUP_REMOVED lines=27> */
.L_x_80:
[----:B------:R-:W-:Y:S05]  /*5ba0*/  BSYNC B0 ;  /* 0x0000000000007941 */ /* 0x000fea0003800000 */
.L_x_79:
[----:B------:R-:W-:Y:S04]  /*5bb0*/  BSSY B0, `(.L_x_81) ;  /* 0x000002f000007945 */ /* 0x000fe80003800000 */
[----:B------:R-:W-:Y:S05]  /*5bc0*/  @!P3 BRA `(.L_x_82) ;  /* 0x0000000000b4b947 */ /* 0x000fea0003800000 */
[----:B------:R-:W-:-:S13]  /*5bd0*/  ISETP.NE.AND P3, PT, R90, 0x3, PT ;  /* 0x000000035a00780c */ /* 0x000fda0003f65270 */
[----:B------:R-:W-:Y:S05]  /*5be0*/  @!P3 BRA `(.L_x_83) ;  /* 0x000000000004b947 */ /* 0x000fea0003800000 */
[----:B------:R-:W-:Y:S01]  /*5bf0*/  BPT.TRAP 0x1 ;  /* 0x000000040000795c */ /* 0x000fe20000300000 */
.L_x_83:
[----:B------:R-:W-:Y:S01]  /*5c00*/  SHF.L.U32 R6, R95, 0x1f, RZ ;  /* 0x0000001f5f067819 */ /* 0x000fe200000006ff */
[----:B------:R-:W-:Y:S01]  /*5c10*/  BSSY B1, `(.L_x_84) ;  /* 0x0000004000017945 */ /* 0x000fe20003800000 */
[----:B------:R-:W-:-:S04]  /*5c20*/  LEA R15, R96, UR51, 0x3 ;  /* 0x00000033600f7c11 */ /* 0x000fc8000f8e18ff */
[----:B------:R-:W1:Y:S02]  /*5c30*/  SYNCS.PHASECHK.TRANS64.TRYWAIT P2, [R15+URZ+0xa0], R6 ;  /* 0x0000a0060f0075a7 */ /* 0x000e64000804017f */
[----:B-1----:R-:W-:Y:S05]  /*5c40*/  @!P2 BRA `(.L_x_85) ;  /* 0x0000003c0024a947 */ /* 0x002fea0003800000 */
.L_x_177:
[----:B------:R-:W-:Y:S05]  /*5c50*/  BSYNC B1 ;  /* 0x0000000000017941 */ /* 0x000fea0003800000 */
.L_x_84:
[----:B------:R-:W-:Y:S04]  /*5c60*/  BSSY B1, `(.L_x_86) ;  /* 0x0000011000017945 */ /* 0x000fe80003800000 */
[----:B------:R-:W-:Y:S05]  /*5c70*/  @P0 BRA `(.L_x_87) ;  /* 0x00000000003c0947 */ /* 0x000fea0003800000 */
[----:B------:R-:W-:-:S04]  /*5c80*/  IMAD R5, R96, 0x1000, R13 ;  /* 0x0000100060057824 */ /* 0x000fc800078e020d */
[----:B------:R-:W-:Y:S01]  /*5c90*/  VIADD R7, R5, UR51 ;  /* 0x0000003305077c36 */ /* 0x000fe20008000000 */
[----:B-1----:R-:W-:Y:S03]  /*5ca0*/  LDS.U16 R6, [R5+UR51+0x100] ;  /* 0x0001003305067984 */ /* 0x002fe60008000400 */
[----:B------:R-:W-:Y:S01]  /*5cb0*/  IMAD.IADD R21, R14, 0x1, R7 ;  /* 0x000000010e157824 */ /* 0x000fe200078e0207 */
[----:B------:R-:W-:Y:S04]  /*5cc0*/  LDS.U16 R9, [R5+UR51+0x208] ;  /* 0x0002083305097984 */ /* 0x000fe80008000400 */
[----:B------:R-:W1:Y:S04]  /*5cd0*/  LDS.U16 R7, [R5+UR51+0x200] ;  /* 0x0002003305077984 */ /* 0x000e680008000400 */
        /* <DEDUP_REMOVED lines=9> */
.L_x_87:
[----:B------:R-:W-:Y:S05]  /*5d70*/  BSYNC B1 ;  /* 0x0000000000017941 */ /* 0x000fea0003800000 */
.L_x_86:
        /* <DEDUP_REMOVED lines=8> */
.L_x_88:
[----:B-1----:R-:W1:Y:S01]  /*5e00*/  S2R R15, SR_CgaCtaId ;  /* 0x00000000000f7919 */ /* 0x002e620000008800 */
[C---:B------:R-:W-:Y:S02]  /*5e10*/  LEA R6, R96.reuse, UR51, 0x3 ;  /* 0x0000003360067c11 */ /* 0x040fe4000f8e18ff */
[----:B------:R-:W-:-:S03]  /*5e20*/  IADD3 R96, R96, 0x1, RZ ;  /* 0x0000000160607810 */ /* 0x000fc60007ffe0ff */
[----:B------:R-:W-:Y:S01]  /*5e30*/  VIADD R6, R6, 0xc0 ;  /* 0x000000c006067836 */ /* 0x000fe20000000000 */
[----:B------:R-:W-:-:S04]  /*5e40*/  ISETP.NE.AND P0, PT, R96, 0x4, PT ;  /* 0x000000046000780c */ /* 0x000fc80003f05270 */
[----:B------:R-:W-:Y:S02]  /*5e50*/  SEL R96, R96, RZ, P0 ;  /* 0x000000ff60607207 */ /* 0x000fe40000000000 */
[----:B-1----:R-:W-:-:S04]  /*5e60*/  PRMT R6, R15, 0x654, R6 ;  /* 0x000006540f067816 */ /* 0x002fc80000000006 */
[----:B--2---:R1:W-:Y:S02]  /*5e70*/  SYNCS.ARRIVE.TRANS64.RED.A1T0 RZ, [R6+URZ], RZ ;  /* 0x000000ff06ff79a7 */ /* 0x0043e4000810043f */
[----:B-1----:R-:W-:-:S04]  /*5e80*/  SEL R6, RZ, 0x1, P0 ;  /* 0x00000001ff067807 */ /* 0x002fc80000000000 */
[----:B------:R-:W-:-:S07]  /*5e90*/  LOP3.LUT R95, R95, R6, RZ, 0x3c, !PT ;  /* 0x000000065f5f7212 */ /* 0x000fce00078e3cff */
.L_x_82:
[----:B------:R-:W-:Y:S05]  /*5ea0*/  BSYNC B0 ;  /* 0x0000000000007941 */ /* 0x000fea0003800000 */
.L_x_81:
[----:B------:R-:W-:Y:S01]  /*5eb0*/  F2FP.F16.E4M3.UNPACK_B R23, R5.H1 ;  /* 0x00000005ff17723e */ /* 0x000fe200030006ff */
[C---:B------:R-:W-:Y:S01]  /*5ec0*/  FFMA R98, R91.reuse, R98, R4 ;  /* 0x000000625b627223 */ /* 0x040fe20000000004 */
[----:B------:R-:W-:Y:S01]  /*5ed0*/  F2FP.F16.E4M3.UNPACK_B R15, R7 ;  /* 0x00000007ff0f723e */ /* 0x000fe200020006ff */
[C-C-:B------:R-:W-:Y:S01]  /*5ee0*/  FFMA R6, R91.reuse, R111, R8.reuse ;  /* 0x0000006f5b067223 */ /* 0x140fe20000000008 */
[----:B------:R-:W-:Y:S01]  /*5ef0*/  F2FP.F16.E4M3.UNPACK_B R7, R7.H1 ;  /* 0x00000007ff07723e */ /* 0x000fe200030006ff */
[----:B------:R-:W-:Y:S02]  /*5f00*/  HADD2.F32 R25, -RZ, R23.H1_H1 ;  /* 0x30000017ff197230 */ /* 0x000fe40000004100 */
[C-C-:B------:R-:W-:Y:S01]  /*5f10*/  FFMA R112, R91.reuse, R112, R8.reuse ;  /* 0x000000705b707223 */ /* 0x140fe20000000008 */
[----:B------:R-:W-:Y:S02]  /*5f20*/  HADD2.F32 R21, -RZ, R15.H0_H0 ;  /* 0x2000000fff157230 */ /* 0x000fe40000004100 */
[C-C-:B------:R-:W-:Y:S01]  /*5f30*/  FFMA R10, R91.reuse, R107, R8.reuse ;  /* 0x0000006b5b0a7223 */ /* 0x140fe20000000008 */
[----:B------:R-:W-:Y:S01]  /*5f40*/  FFMA R108, R91, R108, R8 ;  /* 0x0000006c5b6c7223 */ /* 0x000fe20000000008 */
[----:B------:R-:W-:Y:S01]  /*5f50*/  FFMA R31, R25, R145, R98 ;  /* 0x00000091191f7223 */ /* 0x000fe20000000062 */
[----:B------:R-:W-:Y:S01]  /*5f60*/  FFMA R20, R91, R103, R8 ;  /* 0x000000675b147223 */ /* 0x000fe20000000008 */
[----:B------:R-:W-:Y:S01]  /*5f70*/  FFMA R25, R21, R145, R6 ;  /* 0x0000009115197223 */ /* 0x000fe20000000006 */
[----:B------:R-:W-:-:S02]  /*5f80*/  HADD2.F32 R21, -RZ, R7.H0_H0 ;  /* 0x20000007ff157230 */ /* 0x000fc40000004100 */
[C-C-:B------:R-:W-:Y:S01]  /*5f90*/  FFMA R104, R91.reuse, R104, R8.reuse ;  /* 0x000000685b687223 */ /* 0x140fe20000000008 */
[C-C-:B------:R-:W-:Y:S01]  /*5fa0*/  FFMA R24, R91.reuse, R99, R8.reuse ;  /* 0x000000635b187223 */ /* 0x140fe20000000008 */
[C---:B------:R-:W-:Y:S01]  /*5fb0*/  FFMA R100, R91.reuse, R100, R8 ;  /* 0x000000645b647223 */ /* 0x040fe20000000008 */
[----:B------:R-:W-:Y:S01]  /*5fc0*/  HADD2.F32 R15, -RZ, R15.H1_H1 ;  /* 0x3000000fff0f7230 */ /* 0x000fe20000004100 */
[----:B------:R-:W-:Y:S01]  /*5fd0*/  F2FP.F16.E4M3.UNPACK_B R6, R9 ;  /* 0x00000009ff06723e */ /* 0x000fe200020006ff */
[----:B------:R-:W-:Y:S02]  /*5fe0*/  HADD2.F32 R7, -RZ, R7.H1_H1 ;  /* 0x30000007ff077230 */ /* 0x000fe40000004100 */
[C-C-:B------:R-:W-:Y:S01]  /*5ff0*/  FFMA R8, R91.reuse, R109, R4.reuse ;  /* 0x0000006d5b087223 */ /* 0x140fe20000000004 */
[----:B------:R-:W-:Y:S01]  /*6000*/  FFMA R110, R91, R110, R4 ;  /* 0x0000006e5b6e7223 */ /* 0x000fe20000000004 */
[----:B------:R-:W-:Y:S01]  /*6010*/  F2FP.F16.E4M3.UNPACK_B R9, R9.H1 ;  /* 0x00000009ff09723e */ /* 0x000fe200030006ff */
[-C--:B------:R-:W-:Y:S01]  /*6020*/  FFMA R112, R15, R145.reuse, R112 ;  /* 0x000000910f707223 */ /* 0x080fe20000000070 */
[-C--:B------:R-:W-:Y:S01]  /*6030*/  FFMA R8, R21, R145.reuse, R8 ;  /* 0x0000009115087223 */ /* 0x080fe20000000008 */
[----:B------:R-:W-:Y:S01]  /*6040*/  FFMA R27, R7, R145, R110 ;  /* 0x00000091071b7223 */ /* 0x000fe2000000006e */
[----:B------:R-:W-:-:S02]  /*6050*/  HADD2.F32 R15, -RZ, R6.H0_H0 ;  /* 0x20000006ff0f7230 */ /* 0x000fc40000004100 */
[----:B------:R-:W-:Y:S01]  /*6060*/  FFMA R14, R91, R105, R4 ;  /* 0x000000695b0e7223 */ /* 0x000fe20000000004 */
[----:B------:R-:W-:Y:S01]  /*6070*/  HADD2.F32 R21, -RZ, R6.H1_H1 ;  /* 0x30000006ff157230 */ /* 0x000fe20000004100 */
[----:B------:R-:W-:Y:S01]  /*6080*/  F2FP.F16.E4M3.UNPACK_B R6, R11 ;  /* 0x0000000bff06723e */ /* 0x000fe200020006ff */
[--C-:B------:R-:W-:Y:S02]  /*6090*/  HADD2.F32 R7, -RZ, R9.reuse.H0_H0 ;  /* 0x20000009ff077230 */ /* 0x100fe40000004100 */
[----:B------:R-:W-:Y:S01]  /*60a0*/  FFMA R10, R15, R145, R10 ;  /* 0x000000910f0a7223 */ /* 0x000fe2000000000a */
[----:B------:R-:W-:Y:S01]  /*60b0*/  HADD2.F32 R9, -RZ, R9.H1_H1 ;  /* 0x30000009ff097230 */ /* 0x000fe20000004100 */
[----:B------:R-:W-:Y:S01]  /*60c0*/  F2FP.F16.E4M3.UNPACK_B R11, R11.H1 ;  /* 0x0000000bff0b723e */ /* 0x000fe200030006ff */
[--C-:B------:R-:W-:Y:S02]  /*60d0*/  HADD2.F32 R15, -RZ, R6.reuse.H1_H1 ;  /* 0x30000006ff0f7230 */ /* 0x100fe40000004100 */
[----:B------:R-:W-:Y:S01]  /*60e0*/  FFMA R14, R7, R145, R14 ;  /* 0x00000091070e7223 */ /* 0x000fe2000000000e */
[----:B------:R-:W-:-:S02]  /*60f0*/  HADD2.F32 R7, -RZ, R6.H0_H0 ;  /* 0x20000006ff077230 */ /* 0x000fc40000004100 */
[C-C-:B------:R-:W-:Y:S01]  /*6100*/  FFMA R106, R91.reuse, R106, R4.reuse ;  /* 0x0000006a5b6a7223 */ /* 0x140fe20000000004 */
[----:B------:R-:W-:Y:S01]  /*6110*/  F2FP.F16.E4M3.UNPACK_B R6, R5 ;  /* 0x00000005ff06723e */ /* 0x000fe200020006ff */
[--C-:B------:R-:W-:Y:S02]  /*6120*/  HADD2.F32 R5, -RZ, R11.reuse.H0_H0 ;  /* 0x2000000bff057230 */ /* 0x100fe40000004100 */
[----:B------:R-:W-:Y:S01]  /*6130*/  FFMA R22, R91, R101, R4 ;  /* 0x000000655b167223 */ /* 0x000fe20000000004 */
[-C--:B------:R-:W-:Y:S01]  /*6140*/  FFMA R29, R9, R145.reuse, R106 ;  /* 0x00000091091d7223 */ /* 0x080fe2000000006a */
[----:B------:R-:W-:Y:S01]  /*6150*/  FFMA R20, R7, R145, R20 ;  /* 0x0000009107147223 */ /* 0x000fe20000000014 */
[C-C-:B------:R-:W-:Y:S01]  /*6160*/  FFMA R102, R91.reuse, R102, R4.reuse ;  /* 0x000000665b667223 */ /* 0x140fe20000000004 */
[----:B------:R-:W-:Y:S02]  /*6170*/  HADD2.F32 R11, -RZ, R11.H1_H1 ;  /* 0x3000000bff0b7230 */ /* 0x000fe40000004100 */
[----:B------:R-:W-:Y:S01]  /*6180*/  FFMA R4, R91, R97, R4 ;  /* 0x000000615b047223 */ /* 0x000fe20000000004 */
[----:B------:R-:W-:-:S02]  /*6190*/  HADD2.F32 R7, -RZ, R6.H0_H0 ;  /* 0x20000006ff077230 */ /* 0x000fc40000004100 */
[-C--:B------:R-:W-:Y:S01]  /*61a0*/  FFMA R21, R21, R145.reuse, R108 ;  /* 0x0000009115157223 */ /* 0x080fe2000000006c */
[----:B------:R-:W-:Y:S02]  /*61b0*/  HADD2.F32 R9, -RZ, R6.H1_H1 ;  /* 0x30000006ff097230 */ /* 0x000fe40000004100 */
[-C--:B------:R-:W-:Y:S01]  /*61c0*/  FFMA R15, R15, R145.reuse, R104 ;  /* 0x000000910f0f7223 */ /* 0x080fe20000000068 */
[----:B------:R-:W-:Y:S02]  /*61d0*/  HADD2.F32 R23, -RZ, R23.H0_H0 ;  /* 0x20000017ff177230 */ /* 0x000fe40000004100 */
[-C--:B------:R-:W-:Y:S01]  /*61e0*/  FFMA R5, R5, R145.reuse, R22 ;  /* 0x0000009105057223 */ /* 0x080fe20000000016 */
[-C--:B------:R-:W-:Y:S01]  /*61f0*/  FFMA R102, R11, R145.reuse, R102 ;  /* 0x000000910b667223 */ /* 0x080fe20000000066 */
[-C--:B------:R-:W-:Y:S01]  /*6200*/  FFMA R7, R7, R145.reuse, R24 ;  /* 0x0000009107077223 */ /* 0x080fe20000000018 */
[-C--:B------:R-:W-:Y:S01]  /*6210*/  FFMA R100, R9, R145.reuse, R100 ;  /* 0x0000009109647223 */ /* 0x080fe20000000064 */
[----:B------:R-:W-:Y:S01]  /*6220*/  FFMA R4, R23, R145, R4 ;  /* 0x0000009117047223 */ /* 0x000fe20000000004 */
[----:B------:R-:W-:-:S02]  /*6230*/  F2FP.SATFINITE.E4M3.F32.PACK_AB_MERGE_C R112, R112, R25, RZ ;  /* 0x000000197070723e */ /* 0x000fc400048070ff */
[----:B------:R-:W-:Y:S02]  /*6240*/  F2FP.SATFINITE.E4M3.F32.PACK_AB_MERGE_C R8, R27, R8, RZ ;  /* 0x000000081b08723e */ /* 0x000fe400048070ff */
[----:B------:R-:W-:Y:S02]  /*6250*/  F2FP.SATFINITE.E4M3.F32.PACK_AB_MERGE_C R10, R21, R10, RZ ;  /* 0x0000000a150a723e */ /* 0x000fe400048070ff */
[----:B------:R-:W-:Y:S02]  /*6260*/  F2FP.SATFINITE.E4M3.F32.PACK_AB_MERGE_C R14, R29, R14, RZ ;  /* 0x0000000e1d0e723e */ /* 0x000fe400048070ff */
[----:B------:R-:W-:Y:S02]  /*6270*/  F2FP.SATFINITE.E4M3.F32.PACK_AB_MERGE_C R15, R15, R20, RZ ;  /* 0x000000140f0f723e */ /* 0x000fe400048070ff */
[----:B------:R-:W-:Y:S02]  /*6280*/  F2FP.SATFINITE.E4M3.F32.PACK_AB_MERGE_C R5, R102, R5, RZ ;  /* 0x000000056605723e */ /* 0x000fe400048070ff */
[----:B------:R-:W-:-:S02]  /*6290*/  F2FP.SATFINITE.E4M3.F32.PACK_AB_MERGE_C R7, R100, R7, RZ ;  /* 0x000000076407723e */ /* 0x000fc400048070ff */
[----:B------:R-:W-:Y:S01]  /*62a0*/  F2FP.SATFINITE.E4M3.F32.PACK_AB_MERGE_C R31, R31, R4, RZ ;  /* 0x000000041f1f723e */ /* 0x000fe200048070ff */
[----:B------:R-:W-:Y:S06]  /*62b0*/  @P1 BRA `(.L_x_89) ;  /* 0x0000000000041947 */ /* 0x000fec0003800000 */
[----:B------:R-:W-:-:S04]  /*62c0*/  DEPBAR.LE SB0, 0x1 ;  /* 0x000080400000791a */ /* 0x000fc80000000000 */
.L_x_89:
[----:B------:R-:W-:Y:S05]  /*62d0*/  WARPSYNC.ALL ;  /* 0x0000000000007948 */ /* 0x000fea0003800000 */
[----:B------:R-:W-:Y:S01]  /*62e0*/  BAR.SYNC.DEFER_BLOCKING 0x1, 0x100 ;  /* 0x0044000000007b1d */ /* 0x000fe20000010000 */
[----:B------:R-:W-:-:S05]  /*62f0*/  IADD3 R16, P0, R16, UR40, RZ ;  /* 0x0000002810107c10 */ /* 0x000fca000ff1e0ff */
        /* <DEDUP_REMOVED lines=20> */
[----:B------:R-:W-:Y:S02]  /*6440*/  UIADD3 UR4, UR51, 0x5100, URZ ;  /* 0x0000510033047890 */ /* 0x000fe4000fffe03f */
[----:B------:R-:W-:Y:S01]  /*6450*/  UIADD3.X UR9, URZ, UR49, URZ, UP0, !UPT ;  /* 0x000000313f097290 */ /* 0x000fe200087fe43f */
[----:B------:R-:W-:-:S08]  /*6460*/  UMOV UR7, UR47 ;  /* 0x0000002f00077c82 */ /* 0x000fd00008000000 */
[----:B------:R1:W-:Y:S02]  /*6470*/  UTMASTG.3D [UR4], [UR8] ;  /* 0x00000004080073b5 */ /* 0x0003e40008010000 */
[----:B-1----:R0:W-:Y:S02]  /*6480*/  UTMACMDFLUSH ;  /* 0x00000000000079b7 */ /* 0x0021e40000000000 */
.L_x_91:
[----:B------:R-:W-:Y:S05]  /*6490*/  BSYNC B0 ;  /* 0x0000000000007941 */ /* 0x000fea0003800000 */
.L_x_90:
[----:B------:R-:W-:Y:S01]  /*64a0*/  ULDC.64 UR4, c[0x0][0x8f8] ;  /* 0x00023e0000047ab9 */ /* 0x000fe20000000a00 */
[----:B------:R-:W-:Y:S01]  /*64b0*/  IADD3.X R17, R17, UR38, RZ, P0, !PT ;  /* 0x0000002611117c10 */ /* 0x000fe200087fe4ff */
[----:B------:R-:W-:Y:S01]  /*64c0*/  UMOV UR47, 0xffffffff ;  /* 0xffffffff002f7882 */ /* 0x000fe20000000000 */
[----:B------:R-:W-:Y:S01]  /*64d0*/  ISETP.GE.U32.AND P0, PT, R16, UR4, PT ;  /* 0x0000000410007c0c */ /* 0x000fe2000bf06070 */
[----:B------:R-:W-:Y:S01]  /*64e0*/  IMAD.MOV.U32 R23, RZ, RZ, -0x1 ;  /* 0xffffffffff177424 */ /* 0x000fe200078e00ff */
[----:B------:R-:W-:Y:S01]  /*64f0*/  PRMT R4, RZ, 0x7610, R4 ;  /* 0x00007610ff047816 */ /* 0x000fe20000000004 */
[----:B------:R-:W-:Y:S01]  /*6500*/  IMAD.MOV.U32 R22, RZ, RZ, -0x1 ;  /* 0xffffffffff167424 */ /* 0x000fe200078e00ff */
[----:B------:R-:W-:-:S13]  /*6510*/  ISETP.GE.U32.AND.EX P0, PT, R17, UR5, PT, P0 ;  /* 0x0000000511007c0c */ /* 0x000fda000bf06100 */
[----:B------:R-:W-:Y:S05]  /*6520*/  @P0 BRA `(.L_x_92) ;  /* 0x0000000400640947 */ /* 0x000fea0003800000 */
[----:B------:R-:W1:Y:S01]  /*6530*/  LDC.64 R10, c[0x0][0x8d0] ;  /* 0x00023400ff0a7b82 */ /* 0x000e620000000a00 */
[----:B------:R-:W2:Y:S01]  /*6540*/  S2R R22, SR_CTAID.X ;  /* 0x0000000000167919 */ /* 0x000ea20000002500 */
[----:B------:R-:W-:Y:S02]  /*6550*/  IMAD.MOV.U32 R8, RZ, RZ, R16 ;  /* 0x000000ffff087224 */ /* 0x000fe400078e0010 */
[----:B------:R-:W-:-:S04]  /*6560*/  IMAD.MOV.U32 R9, RZ, RZ, R17 ;  /* 0x000000ffff097224 */ /* 0x000fc800078e0011 */
[----:B------:R-:W3:Y:S08]  /*6570*/  LDC R12, c[0x0][0x8d8] ;  /* 0x00023600ff0c7b82 */ /* 0x000ef00000000800 */
[----:B------:R-:W4:Y:S01]  /*6580*/  LDC.64 R20, c[0x0][0x8c8] ;  /* 0x00023200ff147b82 */ /* 0x000f220000000a00 */
[----:B-1----:R-:W-:-:S04]  /*6590*/  ISETP.NE.U32.AND P0, PT, R10, RZ, PT ;  /* 0x000000ff0a00720c */ /* 0x002fc80003f05070 */
[----:B------:R-:W-:-:S13]  /*65a0*/  ISETP.NE.AND.EX P0, PT, R11, RZ, PT, P0 ;  /* 0x000000ff0b00720c */ /* 0x000fda0003f05300 */
[----:B--234-:R-:W-:Y:S05]  /*65b0*/  @!P0 BRA `(.L_x_93) ;  /* 0x0000000000288947 */ /* 0x01cfea0003800000 */
        /* <DEDUP_REMOVED lines=10> */
.L_x_93:
[----:B------:R-:W1:Y:S01]  /*6660*/  S2R R23, SR_CTAID.Y ;  /* 0x0000000000177919 */ /* 0x000e620000002600 */
[-CC-:B------:R-:W-:Y:S01]  /*6670*/  SHF.R.U64 R30, R8, R12.reuse, R9.reuse ;  /* 0x0000000c081e7219 */ /* 0x180fe20000001209 */
[----:B------:R-:W2:Y:S01]  /*6680*/  LDC.64 R14, c[0x0][0x8e8] ;  /* 0x00023a00ff0e7b82 */ /* 0x000ea20000000a00 */
[----:B------:R-:W-:Y:S01]  /*6690*/  SHF.R.U32.HI R4, RZ, R12, R9 ;  /* 0x0000000cff047219 */ /* 0x000fe20000011609 */
[----:B------:R-:W-:Y:S01]  /*66a0*/  ULDC UR4, c[0x0][0x150] ;  /* 0x0000540000047ab9 */ /* 0x000fe20000000800 */
[----:B------:R-:W-:Y:S02]  /*66b0*/  IADD3 R7, P0, RZ, -R30, RZ ;  /* 0x8000001eff077210 */ /* 0x000fe40007f1e0ff */
[----:B------:R-:W-:-:S03]  /*66c0*/  I2FP.F32.U32 R9, R22 ;  /* 0x0000001600097245 */ /* 0x000fc60000201000 */
[----:B------:R-:W3:Y:S01]  /*66d0*/  LDC R8, c[0x0][0x8c0] ;  /* 0x00023000ff087b82 */ /* 0x000ee20000000800 */
[----:B------:R-:W-:Y:S02]  /*66e0*/  IMAD.X R5, RZ, RZ, ~R4, P0 ;  /* 0x000000ffff057224 */ /* 0x000fe400000e0e04 */
[----:B------:R-:W-:Y:S01]  /*66f0*/  FMUL R9, R9, UR4 ;  /* 0x0000000409097c20 */ /* 0x000fe20008400000 */
[----:B------:R-:W-:Y:S01]  /*6700*/  ULDC UR4, c[0x0][0x154] ;  /* 0x0000550000047ab9 */ /* 0x000fe20000000800 */
[-C--:B------:R-:W-:Y:S02]  /*6710*/  IMAD R6, R5, R20.reuse, RZ ;  /* 0x0000001405067224 */ /* 0x080fe400078e02ff */
[C---:B------:R-:W-:Y:S01]  /*6720*/  IMAD.WIDE.U32 R4, R7.reuse, R20, R16 ;  /* 0x0000001407047225 */ /* 0x040fe200078e0010 */
[----:B------:R-:W4:Y:S01]  /*6730*/  LDC R26, c[0x0][0x900] ;  /* 0x00024000ff1a7b82 */ /* 0x000f220000000800 */
[----:B------:R-:W5:Y:S02]  /*6740*/  F2I.U32.TRUNC.NTZ R9, R9 ;  /* 0x0000000900097305 */ /* 0x000f64000020f000 */
[----:B------:R-:W-:-:S04]  /*6750*/  IMAD R7, R7, R21, R6 ;  /* 0x0000001507077224 */ /* 0x000fc800078e0206 */
[----:B------:R-:W-:Y:S01]  /*6760*/  IMAD.IADD R5, R5, 0x1, R7 ;  /* 0x0000000105057824 */ /* 0x000fe200078e0207 */
[----:B------:R-:W4:Y:S01]  /*6770*/  LDC R20, c[0x0][0x8b0] ;  /* 0x00022c00ff147b82 */ /* 0x000f220000000800 */
[----:B--2---:R-:W-:Y:S01]  /*6780*/  ISETP.NE.U32.AND P0, PT, R14, RZ, PT ;  /* 0x000000ff0e00720c */ /* 0x004fe20003f05070 */
[----:B------:R-:W-:-:S03]  /*6790*/  IMAD.MOV.U32 R7, RZ, RZ, -0x1 ;  /* 0xffffffffff077424 */ /* 0x000fc600078e00ff */
[----:B------:R-:W-:-:S03]  /*67a0*/  ISETP.NE.AND.EX P0, PT, R15, RZ, PT, P0 ;  /* 0x000000ff0f00720c */ /* 0x000fc60003f05300 */
[----:B------:R-:W2:Y:S01]  /*67b0*/  LDC R11, c[0x0][0x144] ;  /* 0x00005100ff0b7b82 */ /* 0x000ea20000000800 */
[-CC-:B---3--:R-:W-:Y:S02]  /*67c0*/  SHF.R.U64 R12, R4, R8.reuse, R5.reuse ;  /* 0x00000008040c7219 */ /* 0x188fe40000001205 */
[----:B-1----:R-:W-:Y:S02]  /*67d0*/  I2FP.F32.U32 R4, R23 ;  /* 0x0000001700047245 */ /* 0x002fe40000201000 */
[----:B------:R-:W-:Y:S02]  /*67e0*/  SHF.R.U32.HI R5, RZ, R8, R5 ;  /* 0x00000008ff057219 */ /* 0x000fe40000011605 */
[----:B-----5:R-:W-:Y:S01]  /*67f0*/  IADD3 R9, -R9, RZ, RZ ;  /* 0x000000ff09097210 */ /* 0x020fe20007ffe1ff */
[----:B------:R-:W1:Y:S01]  /*6800*/  LDC R24, c[0x0][0x148] ;  /* 0x00005200ff187b82 */ /* 0x000e620000000800 */
[----:B------:R-:W-:Y:S01]  /*6810*/  FMUL R6, R4, UR4 ;  /* 0x0000000404067c20 */ /* 0x000fe20008400000 */
[----:B----4-:R-:W-:-:S04]  /*6820*/  SHF.L.U32 R7, R7, R26, RZ ;  /* 0x0000001a07077219 */ /* 0x010fc800000006ff */
[----:B------:R-:W-:Y:S02]  /*6830*/  LOP3.LUT R25, RZ, R7, RZ, 0x33, !PT ;  /* 0x00000007ff197212 */ /* 0x000fe400078e33ff */
[----:B------:R-:W3:Y:S01]  /*6840*/  LDC R21, c[0x0][0x8a8] ;  /* 0x00022a00ff157b82 */ /* 0x000ee20000000800 */
[-CC-:B------:R-:W-:Y:S02]  /*6850*/  SHF.R.U64 R10, R12, R20.reuse, R5.reuse ;  /* 0x000000140c0a7219 */ /* 0x180fe40000001205 */
[----:B------:R-:W-:Y:S02]  /*6860*/  SHF.R.U32.HI R5, RZ, R20, R5 ;  /* 0x00000014ff057219 */ /* 0x000fe40000011605 */
[----:B------:R4:W1:Y:S02]  /*6870*/  F2I.U32.TRUNC.NTZ R20, R6 ;  /* 0x0000000600147305 */ /* 0x000864000020f000 */
[-CC-:B------:R-:W-:Y:S01]  /*6880*/  SHF.R.U64 R13, R10, R26.reuse, R5.reuse ;  /* 0x0000001a0a0d7219 */ /* 0x180fe20000001205 */
[----:B------:R-:W1:Y:S01]  /*6890*/  LDC R27, c[0x0][0x8f0] ;  /* 0x00023c00ff1b7b82 */ /* 0x000e620000000800 */
[-C--:B------:R-:W-:Y:S01]  /*68a0*/  SHF.R.U32.HI R5, RZ, R26.reuse, R5 ;  /* 0x0000001aff057219 */ /* 0x080fe20000011605 */
[----:B--2---:R-:W-:Y:S01]  /*68b0*/  IMAD R22, R11, R9, R22 ;  /* 0x000000090b167224 */ /* 0x004fe200078e0216 */
[----:B------:R-:W-:Y:S01]  /*68c0*/  SHF.L.U32 R26, R3, R26, RZ ;  /* 0x0000001a031a7219 */ /* 0x000fe200000006ff */
[----:B------:R-:W-:-:S04]  /*68d0*/  IMAD.MOV.U32 R4, RZ, RZ, R13 ;  /* 0x000000ffff047224 */ /* 0x000fc800078e000d */
[----:B------:R-:W2:Y:S08]  /*68e0*/  LDC R28, c[0x0][0x8e0] ;  /* 0x00023800ff1c7b82 */ /* 0x000eb00000000800 */
[----:B------:R-:W1:Y:S01]  /*68f0*/  LDC R29, c[0x0][0x8b8] ;  /* 0x00022e00ff1d7b82 */ /* 0x000e620000000800 */
[----:B----4-:R-:W-:Y:S05]  /*6900*/  @!P0 BRA `(.L_x_94) ;  /* 0x0000000000288947 */ /* 0x010fea0003800000 */
[----:B------:R-:W4:Y:S02]  /*6910*/  LDC R4, c[0x0][0x8f4] ;  /* 0x00023d00ff047b82 */ /* 0x000f240000000800 */
[----:B----4-:R-:W-:-:S05]  /*6920*/  IADD3 R3, P0, R13, R4, RZ ;  /* 0x000000040d037210 */ /* 0x010fca0007f1e0ff */
[----:B------:R-:W-:-:S04]  /*6930*/  IMAD.X R11, RZ, RZ, R5, P0 ;  /* 0x000000ffff0b7224 */ /* 0x000fc800000e0605 */
[----:B------:R-:W-:-:S04]  /*6940*/  IMAD.WIDE.U32 R4, R11, R14, RZ ;  /* 0x0000000e0b047225 */ /* 0x000fc800078e00ff */
[----:B------:R-:W-:-:S04]  /*6950*/  IMAD.WIDE.U32 R6, P0, R3, R15, R4 ;  /* 0x0000000f03067225 */ /* 0x000fc80007800004 */
[----:B------:R-:W-:Y:S01]  /*6960*/  IMAD.WIDE.U32 R4, R3, R14, RZ ;  /* 0x0000000e03047225 */ /* 0x000fe200078e00ff */
[----:B------:R-:W-:-:S03]  /*6970*/  MOV R8, R7 ;  /* 0x0000000700087202 */ /* 0x000fc60000000f00 */
[----:B------:R-:W-:Y:S01]  /*6980*/  IMAD.X R9, RZ, RZ, RZ, P0 ;  /* 0x000000ffff097224 */ /* 0x000fe200000e06ff */
[----:B------:R-:W-:-:S05]  /*6990*/  IADD3 RZ, P0, R5, R6, RZ ;  /* 0x0000000605ff7210 */ /* 0x000fca0007f1e0ff */
[----:B------:R-:W-:-:S08]  /*69a0*/  IMAD.WIDE.U32.X R4, R11, R15, R8, P0 ;  /* 0x0000000f0b047225 */ /* 0x000fd000000e0408 */
.L_x_94:
[----:B------:R-:W-:Y:S01]  /*69b0*/  ISETP.NE.AND P0, PT, R2, 0x1, PT ;  /* 0x000000010200780c */ /* 0x000fe20003f05270 */
[----:B-1----:R-:W-:Y:S01]  /*69c0*/  IMAD.MOV R20, RZ, RZ, -R20 ;  /* 0x000000ffff147224 */ /* 0x002fe200078e0a14 */
[----:B------:R-:W-:Y:S01]  /*69d0*/  SHF.R.U64 R3, R4, R27, R5 ;  /* 0x0000001b04037219 */ /* 0x000fe20000001205 */
[----:B---3--:R-:W-:Y:S01]  /*69e0*/  VIADD R5, R21, 0xffffffff ;  /* 0xffffffff15057836 */ /* 0x008fe20000000000 */
[----:B------:R-:W-:Y:S02]  /*69f0*/  LOP3.LUT R10, R10, R25, RZ, 0xc0, !PT ;  /* 0x000000190a0a7212 */ /* 0x000fe400078ec0ff */
[----:B------:R-:W-:Y:S01]  /*6a00*/  R2UR UR47, R30 ;  /* 0x000000001e2f72ca */ /* 0x000fe200000e0000 */
[----:B------:R-:W-:Y:S01]  /*6a10*/  IMAD.MOV R4, RZ, RZ, -R3 ;  /* 0x000000ffff047224 */ /* 0x000fe200078e0a03 */
[----:B------:R-:W-:-:S05]  /*6a20*/  LOP3.LUT R12, R12, R5, RZ, 0xc0, !PT ;  /* 0x000000050c0c7212 */ /* 0x000fca00078ec0ff */
[----:B------:R-:W-:Y:S02]  /*6a30*/  @P0 IMAD R22, R24, R20, R23 ;  /* 0x0000001418160224 */ /* 0x000fe400078e0217 */
[----:B------:R-:W-:Y:S02]  /*6a40*/  IMAD R23, R26, R3, R10 ;  /* 0x000000031a177224 */ /* 0x000fe400078e020a */
[----:B--2---:R-:W-:Y:S02]  /*6a50*/  IMAD R3, R4, R28, R13 ;  /* 0x0000001c04037224 */ /* 0x004fe400078e020d */
[----:B------:R-:W-:Y:S02]  /*6a60*/  IMAD R23, R23, R29, R22 ;  /* 0x0000001d17177224 */ /* 0x000fe400078e0216 */
[----:B------:R-:W-:Y:S02]  /*6a70*/  IMAD R4, R3, R21, R12 ;  /* 0x0000001503047224 */ /* 0x000fe400078e020c */
[----:B------:R-:W-:-:S03]  /*6a80*/  IMAD.MOV.U32 R3, RZ, RZ, 0x1 ;  /* 0x00000001ff037424 */ /* 0x000fc600078e00ff */
[----:B------:R-:W-:Y:S02]  /*6a90*/  SEL R22, R4, R23, !P0 ;  /* 0x0000001704167207 */ /* 0x000fe40004000000 */
[----:B------:R-:W-:Y:S02]  /*6aa0*/  SEL R23, R23, R4, !P0 ;  /* 0x0000000417177207 */ /* 0x000fe40004000000 */
[----:B------:R-:W-:-:S07]  /*6ab0*/  PRMT R4, R3, 0x7610, R4 ;  /* 0x0000761003047816 */ /* 0x000fce0000000004 */
.L_x_92:
[----:B------:R-:W-:Y:S01]  /*6ac0*/  LOP3.LUT P0, RZ, R4, 0xff, RZ, 0xc0, !PT ;  /* 0x000000ff04ff7812 */ /* 0x000fe2000780c0ff */
[----:B------:R-:W-:Y:S01]  /*6ad0*/  UIMAD.WIDE.U32 UR4, UR52, -0x33333333, URZ ;  /* 0xcccccccd340478a5 */ /* 0x000fe2000f8e003f */
[----:B------:R-:W-:-:S03]  /*6ae0*/  MOV R145, R0 ;  /* 0x0000000000917202 */ /* 0x000fc60000000f00 */
[----:B------:R-:W-:-:S04]  /*6af0*/  USHF.R.U32.HI UR4, URZ, 0x3, UR5 ;  /* 0x000000033f047899 */ /* 0x000fc80008011605 */
[----:B------:R-:W-:-:S04]  /*6b00*/  UIMAD UR4, UR4, -0xa, UR52 ;  /* 0xfffffff6040478a4 */ /* 0x000fc8000f8e0234 */
[----:B------:R-:W-:Y:S08]  /*6b10*/  @P0 BRA `(.L_x_95) ;  /* 0xffffffa8007c0947 */ /* 0x000ff0000383ffff */
[----:B------:R-:W-:-:S04]  /*6b20*/  DEPBAR.LE SB0, 0x0 ;  /* 0x000080000000791a */ /* 0x000fc80000000000 */
[----:B------:R-:W-:Y:S05]  /*6b30*/  EXIT ;  /* 0x000000000000794d */ /* 0x000fea0003800000 */
.L_x_8:
[----:B------:R-:W-:Y:S01]  /*6b40*/  ULDC.64 UR4, c[0x0][0x8f8] ;  /* 0x00023e0000047ab9 */ /* 0x000fe20000000a00 */
[----:B------:R-:W-:Y:S01]  /*6b50*/  PRMT R11, RZ, 0x7610, R11 ;  /* 0x00007610ff0b7816 */ /* 0x000fe2000000000b */
[----:B------:R-:W-:Y:S01]  /*6b60*/  IMAD.MOV.U32 R21, RZ, RZ, -0x1 ;  /* 0xffffffffff157424 */ /* 0x000fe200078e00ff */
[----:B------:R-:W-:Y:S01]  /*6b70*/  ISETP.GE.U32.AND P0, PT, R16, UR4, PT ;  /* 0x0000000410007c0c */ /* 0x000fe2000bf06070 */
[----:B------:R-:W-:Y:S02]  /*6b80*/  IMAD.MOV.U32 R20, RZ, RZ, -0x1 ;  /* 0xffffffffff147424 */ /* 0x000fe400078e00ff */
[----:B------:R-:W-:Y:S01]  /*6b90*/  IMAD.MOV.U32 R7, RZ, RZ, -0x1 ;  /* 0xffffffffff077424 */ /* 0x000fe200078e00ff */
[----:B------:R-:W-:-:S13]  /*6ba0*/  ISETP.GE.U32.AND.EX P0, PT, R17, UR5, PT, P0 ;  /* 0x0000000511007c0c */ /* 0x000fda000bf06100 */
[----:B------:R-:W-:Y:S05]  /*6bb0*/  @P0 BRA `(.L_x_96) ;  /* 0x0000000400580947 */ /* 0x000fea0003800000 */
[----:B------:R-:W1:Y:S01]  /*6bc0*/  LDC.64 R22, c[0x0][0x8d0] ;  /* 0x00023400ff167b82 */ /* 0x000e620000000a00 */
[----:B------:R-:W-:Y:S01]  /*6bd0*/  IMAD.MOV.U32 R20, RZ, RZ, R16 ;  /* 0x000000ffff147224 */ /* 0x000fe200078e0010 */
[----:B------:R-:W-:-:S06]  /*6be0*/  MOV R21, R17 ;  /* 0x0000001100157202 */ /* 0x000fcc0000000f00 */
[----:B------:R-:W2:Y:S08]  /*6bf0*/  LDC R24, c[0x0][0x8d8] ;  /* 0x00023600ff187b82 */ /* 0x000eb00000000800 */
[----:B------:R-:W3:Y:S01]  /*6c00*/  LDC.64 R26, c[0x0][0x8c8] ;  /* 0x00023200ff1a7b82 */ /* 0x000ee20000000a00 */
[----:B-1----:R-:W-:-:S04]  /*6c10*/  ISETP.NE.U32.AND P0, PT, R22, RZ, PT ;  /* 0x000000ff1600720c */ /* 0x002fc80003f05070 */
[----:B------:R-:W-:-:S13]  /*6c20*/  ISETP.NE.AND.EX P0, PT, R23, RZ, PT, P0 ;  /* 0x000000ff1700720c */ /* 0x000fda0003f05300 */
[----:B--23--:R-:W-:Y:S05]  /*6c30*/  @!P0 BRA `(.L_x_97) ;  /* 0x0000000000288947 */ /* 0x00cfea0003800000 */
[----:B------:R-:W1:Y:S02]  /*6c40*/  LDC R7, c[0x0][0x8dc] ;  /* 0x00023700ff077b82 */ /* 0x000e640000000800 */
[----:B-1----:R-:W-:-:S05]  /*6c50*/  IADD3 R7, P0, R16, R7, RZ ;  /* 0x0000000710077210 */ /* 0x002fca0007f1e0ff */
[----:B------:R-:W-:-:S04]  /*6c60*/  IMAD.X R11, RZ, RZ, R17, P0 ;  /* 0x000000ffff0b7224 */ /* 0x000fc800000e0611 */
[----:B------:R-:W-:-:S04]  /*6c70*/  IMAD.WIDE.U32 R12, R11, R22, RZ ;  /* 0x000000160b0c7225 */ /* 0x000fc800078e00ff */
[----:B------:R-:W-:-:S04]  /*6c80*/  IMAD.WIDE.U32 R14, P0, R7, R23, R12 ;  /* 0x00000017070e7225 */ /* 0x000fc8000780000c */
[----:B------:R-:W-:-:S04]  /*6c90*/  IMAD.WIDE.U32 R12, R7, R22, RZ ;  /* 0x00000016070c7225 */ /* 0x000fc800078e00ff */
[----:B------:R-:W-:Y:S01]  /*6ca0*/  IMAD.X R21, RZ, RZ, RZ, P0 ;  /* 0x000000ffff157224 */ /* 0x000fe200000e06ff */
[----:B------:R-:W-:Y:S01]  /*6cb0*/  IADD3 RZ, P0, R13, R14, RZ ;  /* 0x0000000e0dff7210 */ /* 0x000fe20007f1e0ff */
[----:B------:R-:W-:-:S04]  /*6cc0*/  IMAD.MOV.U32 R20, RZ, RZ, R15 ;  /* 0x000000ffff147224 */ /* 0x000fc800078e000f */
[----:B------:R-:W-:-:S08]  /*6cd0*/  IMAD.WIDE.U32.X R20, R11, R23, R20, P0 ;  /* 0x000000170b147225 */ /* 0x000fd000000e0414 */
.L_x_97:
[-CC-:B------:R-:W-:Y:S01]  /*6ce0*/  SHF.R.U64 R22, R20, R24.reuse, R21.reuse ;  /* 0x0000001814167219 */ /* 0x180fe20000001215 */
[----:B------:R-:W1:Y:S01]  /*6cf0*/  LDC R28, c[0x0][0x8c0] ;  /* 0x00023000ff1c7b82 */ /* 0x000e620000000800 */
[----:B------:R-:W-:Y:S01]  /*6d00*/  SHF.R.U32.HI R7, RZ, R24, R21 ;  /* 0x00000018ff077219 */ /* 0x000fe20000011615 */
[----:B------:R-:W-:Y:S01]  /*6d10*/  ULDC UR4, c[0x0][0x150] ;  /* 0x0000540000047ab9 */ /* 0x000fe20000000800 */
[----:B------:R-:W-:-:S05]  /*6d20*/  IADD3 R9, P0, RZ, -R22, RZ ;  /* 0x80000016ff097210 */ /* 0x000fca0007f1e0ff */
[----:B------:R-:W2:Y:S01]  /*6d30*/  LDC.64 R32, c[0x0][0x8e8] ;  /* 0x00023a00ff207b82 */ /* 0x000ea20000000a00 */
[----:B------:R-:W-:Y:S02]  /*6d40*/  IMAD.X R7, RZ, RZ, ~R7, P0 ;  /* 0x000000ffff077224 */ /* 0x000fe400000e0e07 */
[----:B------:R-:W-:-:S04]  /*6d50*/  IMAD.WIDE.U32 R12, R9, R26, R16 ;  /* 0x0000001a090c7225 */ /* 0x000fc800078e0010 */
[----:B------:R-:W-:Y:S01]  /*6d60*/  IMAD R14, R7, R26, RZ ;  /* 0x0000001a070e7224 */ /* 0x000fe200078e02ff */
[----:B------:R-:W3:Y:S03]  /*6d70*/  LDC R30, c[0x0][0x8b0] ;  /* 0x00022c00ff1e7b82 */ /* 0x000ee60000000800 */
[----:B------:R-:W-:Y:S01]  /*6d80*/  IMAD R7, R9, R27, R14 ;  /* 0x0000001b09077224 */ /* 0x000fe200078e020e */
[----:B------:R-:W-:Y:S01]  /*6d90*/  I2FP.F32.U32 R9, R8 ;  /* 0x0000000800097245 */ /* 0x000fe20000201000 */
[----:B------:R-:W-:-:S03]  /*6da0*/  IMAD.MOV.U32 R14, RZ, RZ, -0x1 ;  /* 0xffffffffff0e7424 */ /* 0x000fc600078e00ff */
[----:B------:R-:W-:Y:S01]  /*6db0*/  IADD3 R7, R13, R7, RZ ;  /* 0x000000070d077210 */ /* 0x000fe20007ffe0ff */
[----:B------:R-:W-:Y:S01]  /*6dc0*/  FMUL R9, R9, UR4 ;  /* 0x0000000409097c20 */ /* 0x000fe20008400000 */
[----:B------:R-:W4:Y:S01]  /*6dd0*/  LDC R11, c[0x0][0x144] ;  /* 0x00005100ff0b7b82 */ /* 0x000f220000000800 */
[----:B------:R-:W-:Y:S01]  /*6de0*/  ULDC UR4, c[0x0][0x154] ;  /* 0x0000550000047ab9 */ /* 0x000fe20000000800 */
[--C-:B-1----:R-:W-:Y:S02]  /*6df0*/  SHF.R.U64 R20, R12, R28, R7.reuse ;  /* 0x0000001c0c147219 */ /* 0x102fe40000001207 */
[----:B------:R-:W-:Y:S01]  /*6e00*/  I2FP.F32.U32 R12, R10 ;  /* 0x0000000a000c7245 */ /* 0x000fe20000201000 */
[----:B------:R-:W1:Y:S01]  /*6e10*/  F2I.U32.TRUNC.NTZ R9, R9 ;  /* 0x0000000900097305 */ /* 0x000e62000020f000 */
[----:B--2---:R-:W-:Y:S02]  /*6e20*/  ISETP.NE.U32.AND P0, PT, R32, RZ, PT ;  /* 0x000000ff2000720c */ /* 0x004fe40003f05070 */
[----:B------:R-:W2:Y:S01]  /*6e30*/  LDC R23, c[0x0][0x148] ;  /* 0x00005200ff177b82 */ /* 0x000ea20000000800 */
[----:B------:R-:W-:Y:S01]  /*6e40*/  FMUL R13, R12, UR4 ;  /* 0x000000040c0d7c20 */ /* 0x000fe20008400000 */
[----:B------:R-:W-:Y:S01]  /*6e50*/  ISETP.NE.AND.EX P0, PT, R33, RZ, PT, P0 ;  /* 0x000000ff2100720c */ /* 0x000fe20003f05300 */
[----:B------:R-:W-:Y:S01]  /*6e60*/  ULDC UR4, c[0x0][0x900] ;  /* 0x0002400000047ab9 */ /* 0x000fe20000000800 */
[----:B------:R-:W-:Y:S01]  /*6e70*/  SHF.R.U32.HI R7, RZ, R28, R7 ;  /* 0x0000001cff077219 */ /* 0x000fe20000011607 */
[----:B------:R2:W2:Y:S03]  /*6e80*/  F2I.U32.TRUNC.NTZ R21, R13 ;  /* 0x0000000d00157305 */ /* 0x0004a6000020f000 */
[----:B------:R-:W2:Y:S01]  /*6e90*/  LDC R25, c[0x0][0x8a8] ;  /* 0x00022a00ff197b82 */ /* 0x000ea20000000800 */
[----:B---3--:R-:W-:-:S02]  /*6ea0*/  SHF.R.U64 R24, R20, R30, R7 ;  /* 0x0000001e14187219 */ /* 0x008fc40000001207 */
[----:B------:R-:W-:Y:S01]  /*6eb0*/  SHF.R.U32.HI R7, RZ, R30, R7 ;  /* 0x0000001eff077219 */ /* 0x000fe20000011607 */
[----:B-1----:R-:W-:Y:S01]  /*6ec0*/  IMAD.MOV R12, RZ, RZ, -R9 ;  /* 0x000000ffff0c7224 */ /* 0x002fe200078e0a09 */
[----:B------:R-:W-:Y:S02]  /*6ed0*/  SHF.L.U32 R30, R14, UR4, RZ ;  /* 0x000000040e1e7c19 */ /* 0x000fe400080006ff */
[--C-:B------:R-:W-:Y:S01]  /*6ee0*/  SHF.R.U64 R26, R24, UR4, R7.reuse ;  /* 0x00000004181a7c19 */ /* 0x100fe20008001207 */
[----:B------:R-:W1:Y:S01]  /*6ef0*/  LDC R27, c[0x0][0x8f0] ;  /* 0x00023c00ff1b7b82 */ /* 0x000e620000000800 */
[----:B------:R-:W-:Y:S01]  /*6f00*/  SHF.R.U32.HI R9, RZ, UR4, R7 ;  /* 0x00000004ff097c19 */ /* 0x000fe20008011607 */
[----:B----4-:R-:W-:Y:S02]  /*6f10*/  IMAD R28, R11, R12, R8 ;  /* 0x0000000c0b1c7224 */ /* 0x010fe400078e0208 */
[----:B------:R-:W-:-:S04]  /*6f20*/  IMAD.MOV.U32 R8, RZ, RZ, R26 ;  /* 0x000000ffff087224 */ /* 0x000fc800078e001a */
[----:B------:R-:W3:Y:S08]  /*6f30*/  LDC R29, c[0x0][0x8e0] ;  /* 0x00023800ff1d7b82 */ /* 0x000ef00000000800 */
[----:B------:R-:W4:Y:S01]  /*6f40*/  LDC R31, c[0x0][0x8b8] ;  /* 0x00022e00ff1f7b82 */ /* 0x000f220000000800 */
[----:B------:R-:W-:Y:S05]  /*6f50*/  @!P0 BRA `(.L_x_98) ;  /* 0x0000000000288947 */ /* 0x000fea0003800000 */
[----:B------:R-:W5:Y:S02]  /*6f60*/  LDC R7, c[0x0][0x8f4] ;  /* 0x00023d00ff077b82 */ /* 0x000f640000000800 */
[----:B-----5:R-:W-:-:S05]  /*6f70*/  IADD3 R7, P0, R26, R7, RZ ;  /* 0x000000071a077210 */ /* 0x020fca0007f1e0ff */
[----:B------:R-:W-:-:S04]  /*6f80*/  IMAD.X R11, RZ, RZ, R9, P0 ;  /* 0x000000ffff0b7224 */ /* 0x000fc800000e0609 */
[----:B------:R-:W-:-:S04]  /*6f90*/  IMAD.WIDE.U32 R8, R11, R32, RZ ;  /* 0x000000200b087225 */ /* 0x000fc800078e00ff */
[----:B--2---:R-:W-:-:S04]  /*6fa0*/  IMAD.WIDE.U32 R12, P0, R7, R33, R8 ;  /* 0x00000021070c7225 */ /* 0x004fc80007800008 */
[----:B------:R-:W-:Y:S01]  /*6fb0*/  IMAD.WIDE.U32 R8, R7, R32, RZ ;  /* 0x0000002007087225 */ /* 0x000fe200078e00ff */
[----:B------:R-:W-:-:S03]  /*6fc0*/  IADD3.X R15, RZ, RZ, RZ, P0, !PT ;  /* 0x000000ffff0f7210 */ /* 0x000fc600007fe4ff */
[----:B------:R-:W-:Y:S01]  /*6fd0*/  IMAD.MOV.U32 R14, RZ, RZ, R13 ;  /* 0x000000ffff0e7224 */ /* 0x000fe200078e000d */
[----:B------:R-:W-:-:S05]  /*6fe0*/  IADD3 RZ, P0, R9, R12, RZ ;  /* 0x0000000c09ff7210 */ /* 0x000fca0007f1e0ff */
[----:B------:R-:W-:-:S08]  /*6ff0*/  IMAD.WIDE.U32.X R8, R11, R33, R14, P0 ;  /* 0x000000210b087225 */ /* 0x000fd000000e040e */
.L_x_98:
[----:B------:R-:W-:Y:S01]  /*7000*/  ISETP.NE.AND P0, PT, R2, 0x1, PT ;  /* 0x000000010200780c */ /* 0x000fe20003f05270 */
[----:B------:R-:W-:Y:S01]  /*7010*/  USHF.L.U32 UR4, UR37, UR4, URZ ;  /* 0x0000000425047299 */ /* 0x000fe2000800063f */
[----:B------:R-:W-:Y:S01]  /*7020*/  LOP3.LUT R7, RZ, R30, RZ, 0x33, !PT ;  /* 0x0000001eff077212 */ /* 0x000fe200078e33ff */
[----:B--2---:R-:W-:Y:S01]  /*7030*/  IMAD.MOV R21, RZ, RZ, -R21 ;  /* 0x000000ffff157224 */ /* 0x004fe200078e0a15 */
[----:B-1----:R-:W-:Y:S01]  /*7040*/  SHF.R.U64 R8, R8, R27, R9 ;  /* 0x0000001b08087219 */ /* 0x002fe20000001209 */
[----:B------:R-:W-:Y:S01]  /*7050*/  VIADD R11, R25, 0xffffffff ;  /* 0xffffffff190b7836 */ /* 0x000fe20000000000 */
[----:B------:R-:W-:-:S03]  /*7060*/  LOP3.LUT R7, R24, R7, RZ, 0xc0, !PT ;  /* 0x0000000718077212 */ /* 0x000fc600078ec0ff */
[----:B------:R-:W-:-:S04]  /*7070*/  IMAD.MOV R9, RZ, RZ, -R8 ;  /* 0x000000ffff097224 */ /* 0x000fc800078e0a08 */
[----:B------:R-:W-:Y:S02]  /*7080*/  @P0 IMAD R28, R23, R21, R10 ;  /* 0x00000015171c0224 */ /* 0x000fe400078e020a */
[----:B------:R-:W-:Y:S01]  /*7090*/  IMAD R21, R8, UR4, R7 ;  /* 0x0000000408157c24 */ /* 0x000fe2000f8e0207 */
[----:B------:R-:W-:Y:S01]  /*70a0*/  LOP3.LUT R8, R20, R11, RZ, 0xc0, !PT ;  /* 0x0000000b14087212 */ /* 0x000fe200078ec0ff */
[----:B---3--:R-:W-:Y:S01]  /*70b0*/  IMAD R7, R9, R29, R26 ;  /* 0x0000001d09077224 */ /* 0x008fe200078e021a */
[----:B------:R-:W-:Y:S01]  /*70c0*/  MOV R11, 0x1 ;  /* 0x00000001000b7802 */ /* 0x000fe20000000f00 */
[----:B----4-:R-:W-:Y:S02]  /*70d0*/  IMAD R21, R21, R31, R28 ;  /* 0x0000001f15157224 */ /* 0x010fe400078e021c */
[----:B------:R-:W-:Y:S02]  /*70e0*/  IMAD R8, R7, R25, R8 ;  /* 0x0000001907087224 */ /* 0x000fe400078e0208 */
[----:B------:R-:W-:-:S03]  /*70f0*/  IMAD.MOV.U32 R7, RZ, RZ, R22 ;  /* 0x000000ffff077224 */ /* 0x000fc600078e0016 */
[----:B------:R-:W-:Y:S02]  /*7100*/  SEL R20, R8, R21, !P0 ;  /* 0x0000001508147207 */ /* 0x000fe40004000000 */
[----:B------:R-:W-:-:S07]  /*7110*/  SEL R21, R21, R8, !P0 ;  /* 0x0000000815157207 */ /* 0x000fce0004000000 */
.L_x_96:
[----:B------:R-:W-:-:S08]  /*7120*/  NOP ;  /* 0x0000000000007918 */ /* 0x000fd00000000000 */
[----:B------:R-:W1:-:S00]  /*7130*/  USETMAXREG.DEALLOC.CTAPOOL 0x28 ;  /* 0x00000028000079c8 */ /* 0x000e4000080e0500 */
[----:B-1----:R-:W-:-:S13]  /*7140*/  ISETP.NE.AND P0, PT, R3, 0x1, PT ;  /* 0x000000010300780c */ /* 0x002fda0003f05270 */
[----:B------:R-:W-:Y:S05]  /*7150*/  @!P0 EXIT ;  /* 0x000000000000894d */ /* 0x000fea0003800000 */
[----:B------:R-:W-:Y:S05]  /*7160*/  @!P3 BRA `(.L_x_99) ;  /* 0x0000001000b4b947 */ /* 0x000fea0003800000 */
[----:B------:R-:W-:-:S04]  /*7170*/  PRMT R6, R6, 0x9910, RZ ;  /* 0x0000991006067816 */ /* 0x000fc800000000ff */
[----:B------:R-:W-:-:S04]  /*7180*/  ISETP.NE.AND P0, PT, R6, RZ, PT ;  /* 0x000000ff0600720c */ /* 0x000fc80003f05270 */
[----:B------:R-:W-:-:S13]  /*7190*/  ISETP.NE.OR P0, PT, R3, 0x2, !P0 ;  /* 0x000000020300780c */ /* 0x000fda0004705670 */
[----:B------:R-:W-:Y:S05]  /*71a0*/  @P0 EXIT ;  /* 0x000000000000094d */ /* 0x000fea0003800000 */
[----:B------:R-:W-:-:S13]  /*71b0*/  LOP3.LUT P1, RZ, R11, 0xff, RZ, 0xc0, !PT ;  /* 0x000000ff0bff7812 */ /* 0x000fda000782c0ff */
[----:B------:R-:W-:Y:S05]  /*71c0*/  @!P1 BRA `(.L_x_100) ;  /* 0x0000000000189947 */ /* 0x000fea0003800000 */
[----:B------:R-:W-:Y:S01]  /*71d0*/  UMOV UR4, 0x400 ;  /* 0x0000040000047882 */ /* 0x000fe20000000000 */
[----:B------:R-:W-:Y:S01]  /*71e0*/  IMAD.MOV.U32 R3, RZ, RZ, RZ ;  /* 0x000000ffff037224 */ /* 0x000fe200078e00ff */
[----:B------:R-:W-:-:S04]  /*71f0*/  ULEA UR4, UR36, UR4, 0x18 ;  /* 0x0000000424047291 */ /* 0x000fc8000f8ec03f */
[----:B------:R-:W-:-:S05]  /*7200*/  SHF.L.U32 R3, R3, 0x1f, RZ ;  /* 0x0000001f03037819 */ /* 0x000fca00000006ff */
[----:B------:R-:W1:Y:S02]  /*7210*/  SYNCS.PHASECHK.TRANS64.TRYWAIT P0, [UR4+0xe8], R3 ;  /* 0x0000e803ff0075a7 */ /* 0x000e640008000144 */
[----:B-1----:R-:W-:Y:S05]  /*7220*/  @!P0 BRA `(.L_x_101) ;  /* 0x0000002400c08947 */ /* 0x002fea0003800000 */
.L_x_100:
[----:B------:R-:W-:Y:S01]  /*7230*/  PRMT R10, RZ, 0x7610, R10 ;  /* 0x00007610ff0a7816 */ /* 0x000fe2000000000a */
[----:B------:R-:W-:Y:S06]  /*7240*/  @P2 BRA `(.L_x_102) ;  /* 0x0000000000242947 */ /* 0x000fec0003800000 */
[----:B------:R-:W-:Y:S02]  /*7250*/  ULDC.64 UR4, c[0x0][0x588] ;  /* 0x0001620000047ab9 */ /* 0x000fe40000000a00 */
[----:B------:R-:W-:-:S04]  /*7260*/  ISETP.NE.U32.AND P0, PT, RZ, UR4, PT ;  /* 0x00000004ff007c0c */ /* 0x000fc8000bf05070 */
[----:B------:R-:W-:-:S13]  /*7270*/  ISETP.NE.AND.EX P0, PT, RZ, UR5, PT, P0 ;  /* 0x00000005ff007c0c */ /* 0x000fda000bf05300 */
[----:B------:R-:W-:Y:S05]  /*7280*/  @!P0 BRA `(.L_x_103) ;  /* 0x00000000000c8947 */ /* 0x000fea0003800000 */
[----:B------:R3:W5:Y:S01]  /*7290*/  LDG.E R12, desc[UR42][R4.64] ;  /* 0x0000002a040c7981 */ /* 0x000762000c1e1900 */
[----:B------:R-:W-:Y:S01]  /*72a0*/  IMAD.MOV.U32 R10, RZ, RZ, 0x1 ;  /* 0x00000001ff0a7424 */ /* 0x000fe200078e00ff */
[----:B------:R-:W-:Y:S06]  /*72b0*/  BRA `(.L_x_102) ;  /* 0x0000000000087947 */ /* 0x000fec0003800000 */
.L_x_103:
[----:B------:R-:W2:Y:S01]  /*72c0*/  LDC R12, c[0x0][0x580] ;  /* 0x00016000ff0c7b82 */ /* 0x000ea20000000800 */
[----:B------:R-:W-:-:S07]  /*72d0*/  IMAD.MOV.U32 R10, RZ, RZ, 0x1 ;  /* 0x00000001ff0a7424 */ /* 0x000fce00078e00ff */
.L_x_102:
[----:B-1----:R-:W-:Y:S01]  /*72e0*/  MOV R3, 0x1 ;  /* 0x0000000100037802 */ /* 0x002fe20000000f00 */
[----:B------:R-:W-:Y:S06]  /*72f0*/  @!P1 BRA `(.L_x_104) ;  /* 0x0000000c00d89947 */ /* 0x000fec0003800000 */
[----:B------:R-:W1:Y:S01]  /*7300*/  LDC R8, c[0x0][0x8a8] ;  /* 0x00022a00ff087b82 */ /* 0x000e620000000800 */
[----:B------:R-:W-:Y:S01]  /*7310*/  IMAD.MOV.U32 R3, RZ, RZ, -0x1 ;  /* 0xffffffffff037424 */ /* 0x000fe200078e00ff */
[----:B------:R-:W-:Y:S01]  /*7320*/  ULDC UR4, c[0x0][0x900] ;  /* 0x0002400000047ab9 */ /* 0x000fe20000000800 */
[----:B------:R-:W-:Y:S01]  /*7330*/  LOP3.LUT R11, R0, 0x2, RZ, 0xfc, !PT ;  /* 0x00000002000b7812 */ /* 0x000fe200078efcff */
[----:B------:R-:W-:Y:S01]  /*7340*/  ULDC.64 UR6, c[0x0][0x198] ;  /* 0x0000660000067ab9 */ /* 0x000fe20000000a00 */
[----:B------:R-:W-:Y:S02]  /*7350*/  USHF.L.U32 UR13, UR37, UR4, URZ ;  /* 0x00000004250d7299 */ /* 0x000fe4000800063f */
[----:B------:R-:W-:Y:S01]  /*7360*/  SHF.L.U32 R9, R3, UR4, RZ ;  /* 0x0000000403097c19 */ /* 0x000fe200080006ff */
[----:B------:R-:W-:Y:S01]  /*7370*/  IMAD.MOV.U32 R3, RZ, RZ, 0x1 ;  /* 0x00000001ff037424 */ /* 0x000fe200078e00ff */
[----:B------:R-:W-:Y:S01]  /*7380*/  ULDC.64 UR14, c[0x0][0x588] ;  /* 0x00016200000e7ab9 */ /* 0x000fe20000000a00 */
[----:B------:R-:W-:Y:S01]  /*7390*/  ULDC.64 UR22, c[0x0][0x8f8] ;  /* 0x00023e0000167ab9 */ /* 0x000fe20000000a00 */
[----:B------:R-:W-:Y:S01]  /*73a0*/  LOP3.LUT R9, RZ, R9, RZ, 0x33, !PT ;  /* 0x00000009ff097212 */ /* 0x000fe200078e33ff */
[----:B------:R-:W-:Y:S01]  /*73b0*/  ULDC.64 UR24, c[0x0][0x590] ;  /* 0x0001640000187ab9 */ /* 0x000fe20000000a00 */
[----:B-1----:R-:W-:-:S07]  /*73c0*/  VIADD R8, R8, 0xffffffff ;  /* 0xffffffff08087836 */ /* 0x002fce0000000000 */
.L_x_136:
[----:B------:R-:W-:Y:S02]  /*73d0*/  ISETP.NE.U32.AND P0, PT, RZ, UR24, PT ;  /* 0x00000018ff007c0c */ /* 0x000fe4000bf05070 */
[----:B------:R-:W-:Y:S02]  /*73e0*/  R2UR UR11, R21 ;  /* 0x00000000150b72ca */ /* 0x000fe400000e0000 */
[----:B------:R-:W-:Y:S02]  /*73f0*/  R2UR UR10, R20 ;  /* 0x00000000140a72ca */ /* 0x000fe400000e0000 */
[----:B------:R-:W-:-:S09]  /*7400*/  ISETP.NE.AND.EX P0, PT, RZ, UR25, PT, P0 ;  /* 0x00000019ff007c0c */ /* 0x000fd2000bf05300 */
[----:B------:R-:W-:Y:S02]  /*7410*/  USHF.L.U32 UR11, UR11, 0x8, URZ ;  /* 0x000000080b0b7899 */ /* 0x000fe4000800063f */
[----:B------:R-:W-:Y:S02]  /*7420*/  USHF.L.U32 UR10, UR10, 0x6, URZ ;  /* 0x000000060a0a7899 */ /* 0x000fe4000800063f */
[----:B--2-4-:R-:W-:Y:S10]  /*7430*/  @!P0 BRA `(.L_x_105) ;  /* 0x00000000002c8947 */ /* 0x014ff40003800000 */
[----:B------:R-:W-:-:S04]  /*7440*/  ISETP.NE.U32.AND P1, PT, RZ, UR14, PT ;  /* 0x0000000eff007c0c */ /* 0x000fc8000bf25070 */
[----:B------:R-:W-:-:S13]  /*7450*/  ISETP.NE.AND.EX P1, PT, RZ, UR15, PT, P1 ;  /* 0x0000000fff007c0c */ /* 0x000fda000bf25310 */
[----:B------:R-:W-:Y:S05]  /*7460*/  @!P1 BRA `(.L_x_106) ;  /* 0x0000000000189947 */ /* 0x000fea0003800000 */
[----:B---3--:R-:W1:Y:S01]  /*7470*/  LDC.64 R4, c[0x0][0x588] ;  /* 0x00016200ff047b82 */ /* 0x008e620000000a00 */
[----:B------:R-:W-:-:S04]  /*7480*/  IMAD R13, R7, UR24, RZ ;  /* 0x00000018070d7c24 */ /* 0x000fc8000f8e02ff */
[----:B-1----:R-:W-:-:S05]  /*7490*/  IMAD.WIDE R4, R13, 0x4, R4 ;  /* 0x000000040d047825 */ /* 0x002fca00078e0204 */
[----:B--2--5:R4:W5:Y:S01]  /*74a0*/  LDG.E R12, desc[UR42][R4.64] ;  /* 0x0000002a040c7981 */ /* 0x024962000c1e1900 */
[----:B------:R-:W-:Y:S01]  /*74b0*/  IMAD.MOV.U32 R10, RZ, RZ, 0x1 ;  /* 0x00000001ff0a7424 */ /* 0x000fe200078e00ff */
[----:B------:R-:W-:Y:S06]  /*74c0*/  BRA `(.L_x_105) ;  /* 0x0000000000087947 */ /* 0x000fec0003800000 */
.L_x_106:
[----:B--2--5:R-:W1:Y:S01]  /*74d0*/  LDC R12, c[0x0][0x580] ;  /* 0x00016000ff0c7b82 */ /* 0x024e620000000800 */
[----:B------:R-:W-:-:S07]  /*74e0*/  MOV R10, 0x1 ;  /* 0x00000001000a7802 */ /* 0x000fce0000000f00 */
.L_x_105:
[----:B------:R-:W-:Y:S05]  /*74f0*/  @!P0 BRA `(.L_x_107) ;  /* 0x00000000001c8947 */ /* 0x000fea0003800000 */
[----:B------:R-:W-:-:S13]  /*7500*/  LOP3.LUT P2, RZ, R10, 0xff, RZ, 0xc0, !PT ;  /* 0x000000ff0aff7812 */ /* 0x000fda000784c0ff */
[----:B---34-:R-:W3:Y:S02]  /*7510*/  @!P2 LDC.64 R4, c[0x0][0x588] ;  /* 0x00016200ff04ab82 */ /* 0x018ee40000000a00 */
[----:B---3--:R-:W-:-:S04]  /*7520*/  @!P2 ISETP.NE.U32.AND P0, PT, R4, RZ, PT ;  /* 0x000000ff0400a20c */ /* 0x008fc80003f05070 */
[----:B------:R-:W-:Y:S02]  /*7530*/  @!P2 ISETP.NE.AND.EX P1, PT, R5, RZ, PT, P0 ;  /* 0x000000ff0500a20c */ /* 0x000fe40003f25300 */
[----:B-12--5:R-:W-:Y:S02]  /*7540*/  @P2 FSETP.EQ.AND P0, PT, R12, RZ, PT ;  /* 0x000000ff0c00220b */ /* 0x026fe40003f02000 */
[----:B------:R-:W-:Y:S01]  /*7550*/  @!P2 PLOP3.LUT P0, PT, P1, PT, PT, 0x8, 0x0 ;  /* 0x000000000000a81c */ /* 0x000fe20000f0e170 */
[----:B------:R-:W-:-:S12]  /*7560*/  BRA `(.L_x_108) ;  /* 0x0000000000047947 */ /* 0x000fd80003800000 */
.L_x_107:
[----:B-12--5:R-:W-:-:S13]  /*7570*/  FSETP.EQ.AND P0, PT, R12, RZ, PT ;  /* 0x000000ff0c00720b */ /* 0x026fda0003f02000 */
.L_x_108:
[----:B------:R-:W-:Y:S02]  /*7580*/  ISETP.NE.AND P2, PT, R11, 0x3, PT ;  /* 0x000000030b00780c */ /* 0x000fe40003f45270 */
[----:B------:R-:W-:-:S04]  /*7590*/  ELECT P1, URZ, PT ;  /* 0x00000000003f782f */ /* 0x000fc80003820000 */
[----:B------:R-:W-:-:S07]  /*75a0*/  PLOP3.LUT P0, PT, P1, P0, PT, 0x20, 0x0 ;  /* 0x000000000000781c */ /* 0x000fce0000f00470 */
[----:B------:R-:W-:Y:S06]  /*75b0*/  @!P2 BRA `(.L_x_109) ;  /* 0x000000000004a947 */ /* 0x000fec0003800000 */
[----:B------:R-:W-:Y:S01]  /*75c0*/  BPT.TRAP 0x1 ;  /* 0x000000040000795c */ /* 0x000fe20000300000 */
.L_x_109:
[----:B------:R-:W1:Y:S01]  /*75d0*/  S2UR UR36, SR_CgaCtaId ;  /* 0x00000000002479c3 */ /* 0x000e620000008800 */
[----:B------:R-:W-:Y:S01]  /*75e0*/  UMOV UR4, 0x400 ;  /* 0x0000040000047882 */ /* 0x000fe20000000000 */
[----:B---34-:R-:W-:Y:S01]  /*75f0*/  SHF.L.U32 R4, R3, 0x1f, RZ ;  /* 0x0000001f03047819 */ /* 0x018fe200000006ff */
[----:B-1----:R-:W-:-:S09]  /*7600*/  ULEA UR4, UR36, UR4, 0x18 ;  /* 0x0000000424047291 */ /* 0x002fd2000f8ec03f */
[----:B------:R-:W1:Y:S02]  /*7610*/  SYNCS.PHASECHK.TRANS64.TRYWAIT P1, [UR4+0xc0], R4 ;  /* 0x0000c004ff0075a7 */ /* 0x000e640008020144 */
[----:B-1----:R-:W-:Y:S05]  /*7620*/  @!P1 BRA `(.L_x_110) ;  /* 0x0000002000d89947 */ /* 0x002fea0003800000 */
.L_x_178:
[----:B------:R-:W-:Y:S04]  /*7630*/  BSSY B0, `(.L_x_111) ;  /* 0x000000e000007945 */ /* 0x000fe80003800000 */
[----:B------:R-:W-:Y:S05]  /*7640*/  @!P0 BRA `(.L_x_112) ;  /* 0x0000000000308947 */ /* 0x000fea0003800000 */
[----:B------:R-:W-:Y:S01]  /*7650*/  R2UR UR12, R7 ;  /* 0x00000000070c72ca */ /* 0x000fe200000e0000 */
[----:B------:R-:W-:Y:S02]  /*7660*/  UIADD3 UR16, UP0, UR6, 0x3f0, URZ ;  /* 0x000003f006107890 */ /* 0x000fe4000ff1e03f */
[----:B------:R-:W-:Y:S02]  /*7670*/  UIADD3 UR8, UR4, 0x100, URZ ;  /* 0x0000010004087890 */ /* 0x000fe4000fffe03f */
[----:B------:R-:W-:Y:S02]  /*7680*/  UIADD3 UR9, UR4, 0xa0, URZ ;  /* 0x000000a004097890 */ /* 0x000fe4000fffe03f */
[----:B------:R-:W-:Y:S01]  /*7690*/  UIADD3.X UR17, URZ, UR7, URZ, UP0, !UPT ;  /* 0x000000073f117290 */ /* 0x000fe200087fe43f */
[----:B------:R-:W-:Y:S01]  /*76a0*/  UMOV UR18, 0x0 ;  /* 0x0000000000127882 */ /* 0x000fe20000000000 */
[----:B------:R-:W-:-:S07]  /*76b0*/  UMOV UR19, 0x10000000 ;  /* 0x1000000000137882 */ /* 0x000fce0000000000 */
[----:B------:R2:W-:Y:S02]  /*76c0*/  UTMALDG.3D [UR8], [UR16], desc[UR18] ;  /* 0x00001208100075b4 */ /* 0x0005e40008011000 */
[----:B--2---:R-:W-:Y:S05]  /*76d0*/  @!P2 BRA `(.L_x_113) ;  /* 0x000000000004a947 */ /* 0x004fea0003800000 */
[----:B------:R-:W-:Y:S01]  /*76e0*/  BPT.TRAP 0x1 ;  /* 0x000000040000795c */ /* 0x000fe20000300000 */
.L_x_113:
[----:B-1----:R-:W1:Y:S02]  /*76f0*/  LDC R5, c[0x0][0x800] ;  /* 0x00020000ff057b82 */ /* 0x002e640000000800 */
[----:B-1----:R2:W-:Y:S02]  /*7700*/  SYNCS.ARRIVE.TRANS64.RED.A0TR RZ, [UR4+0xa0], R5 ;  /* 0x0000a005ffff79a7 */ /* 0x0025e40008300404 */
.L_x_112:
[----:B------:R-:W-:Y:S05]  /*7710*/  BSYNC B0 ;  /* 0x0000000000007941 */ /* 0x000fea0003800000 */
.L_x_111:
[----:B------:R-:W-:Y:S05]  /*7720*/  @!P2 BRA `(.L_x_114) ;  /* 0x000000000004a947 */ /* 0x000fea0003800000 */
[----:B------:R-:W-:Y:S01]  /*7730*/  BPT.TRAP 0x1 ;  /* 0x000000040000795c */ /* 0x000fe20000300000 */
.L_x_114:
[----:B------:R-:W-:-:S04]  /*7740*/  UIADD3 UR5, UR4, 0xa0, URZ ;  /* 0x000000a004057890 */ /* 0x000fc8000fffe03f */
[----:B------:R-:W-:-:S09]  /*7750*/  UPRMT UR5, UR36, 0x654, UR5 ;  /* 0x0000065424057896 */ /* 0x000fd20008000005 */
[----:B------:R-:W-:Y:S01]  /*7760*/  SYNCS.ARRIVE.TRANS64.RED.A1T0 RZ, [UR5], RZ ;  /* 0x000000ffffff79a7 */ /* 0x000fe20008100405 */
[----:B------:R-:W-:Y:S05]  /*7770*/  @!P2 BRA `(.L_x_115) ;  /* 0x000000000004a947 */ /* 0x000fea0003800000 */
[----:B------:R-:W-:Y:S01]  /*7780*/  BPT.TRAP 0x1 ;  /* 0x000000040000795c */ /* 0x000fe20000300000 */
.L_x_115:
[----:B------:R-:W3:Y:S02]  /*7790*/  SYNCS.PHASECHK.TRANS64.TRYWAIT P1, [UR4+0xc8], R4 ;  /* 0x0000c804ff0075a7 */ /* 0x000ee40008020144 */
[----:B---3--:R-:W-:Y:S05]  /*77a0*/  @!P1 BRA `(.L_x_116) ;  /* 0x0000002000909947 */ /* 0x008fea0003800000 */
.L_x_179:
[----:B------:R-:W-:Y:S04]  /*77b0*/  BSSY B0, `(.L_x_117) ;  /* 0x0000010000007945 */ /* 0x000fe80003800000 */
[----:B------:R-:W-:Y:S05]  /*77c0*/  @!P0 BRA `(.L_x_118) ;  /* 0x0000000000388947 */ /* 0x000fea0003800000 */
[----:B------:R-:W-:Y:S01]  /*77d0*/  UIADD3 UR8, UP0, UR6, 0x3f0, URZ ;  /* 0x000003f006087890 */ /* 0x000fe2000ff1e03f */
[----:B------:R-:W-:Y:S01]  /*77e0*/  R2UR UR20, R7 ;  /* 0x00000000071472ca */ /* 0x000fe200000e0000 */
[----:B------:R-:W-:Y:S02]  /*77f0*/  UIADD3 UR19, UR11, 0x80, URZ ;  /* 0x000000800b137890 */ /* 0x000fe4000fffe03f */
[----:B------:R-:W-:Y:S02]  /*7800*/  UIADD3 UR16, UR4, 0x1100, URZ ;  /* 0x0000110004107890 */ /* 0x000fe4000fffe03f */
[----:B------:R-:W-:Y:S02]  /*7810*/  UIADD3 UR17, UR4, 0xa8, URZ ;  /* 0x000000a804117890 */ /* 0x000fe4000fffe03f */
[----:B------:R-:W-:Y:S01]  /*7820*/  UIADD3.X UR9, URZ, UR7, URZ, UP0, !UPT ;  /* 0x000000073f097290 */ /* 0x000fe200087fe43f */
[----:B------:R-:W-:Y:S01]  /*7830*/  UMOV UR26, 0x0 ;  /* 0x00000000001a7882 */ /* 0x000fe20000000000 */
[----:B------:R-:W-:Y:S01]  /*7840*/  UMOV UR27, 0x10000000 ;  /* 0x10000000001b7882 */ /* 0x000fe20000000000 */
[----:B------:R-:W-:-:S06]  /*7850*/  UMOV UR18, UR10 ;  /* 0x0000000a00127c82 */ /* 0x000fcc0008000000 */
[----:B------:R3:W-:Y:S02]  /*7860*/  UTMALDG.3D [UR16], [UR8], desc[UR26] ;  /* 0x00001a10080075b4 */ /* 0x0007e40008011000 */
[----:B---3--:R-:W-:Y:S05]  /*7870*/  @!P2 BRA `(.L_x_119) ;  /* 0x000000000004a947 */ /* 0x008fea0003800000 */
[----:B------:R-:W-:Y:S01]  /*7880*/  BPT.TRAP 0x1 ;  /* 0x000000040000795c */ /* 0x000fe20000300000 */
.L_x_119:
[----:B-12---:R-:W1:Y:S02]  /*7890*/  LDC R5, c[0x0][0x800] ;  /* 0x00020000ff057b82 */ /* 0x006e640000000800 */
[----:B-1----:R3:W-:Y:S02]  /*78a0*/  SYNCS.ARRIVE.TRANS64.RED.A0TR RZ, [UR4+0xa8], R5 ;  /* 0x0000a805ffff79a7 */ /* 0x0027e40008300404 */
.L_x_118:
[----:B------:R-:W-:Y:S05]  /*78b0*/  BSYNC B0 ;  /* 0x0000000000007941 */ /* 0x000fea0003800000 */
.L_x_117:
[----:B------:R-:W-:Y:S05]  /*78c0*/  @!P2 BRA `(.L_x_120) ;  /* 0x000000000004a947 */ /* 0x000fea0003800000 */
[----:B------:R-:W-:Y:S01]  /*78d0*/  BPT.TRAP 0x1 ;  /* 0x000000040000795c */ /* 0x000fe20000300000 */
.L_x_120:
[----:B------:R-:W-:Y:S02]  /*78e0*/  UIADD3 UR5, UR4, 0xa8, URZ ;  /* 0x000000a804057890 */ /* 0x000fe4000fffe03f */
[----:B------:R-:W-:Y:S02]  /*78f0*/  UIADD3 UR10, UR10, 0x20, URZ ;  /* 0x000000200a0a7890 */ /* 0x000fe4000fffe03f */
[----:B------:R-:W-:-:S09]  /*7900*/  UPRMT UR5, UR36, 0x654, UR5 ;  /* 0x0000065424057896 */ /* 0x000fd20008000005 */
[----:B------:R-:W-:Y:S01]  /*7910*/  SYNCS.ARRIVE.TRANS64.RED.A1T0 RZ, [UR5], RZ ;  /* 0x000000ffffff79a7 */ /* 0x000fe20008100405 */
[----:B------:R-:W-:Y:S05]  /*7920*/  @!P2 BRA `(.L_x_121) ;  /* 0x000000000004a947 */ /* 0x000fea0003800000 */
[----:B------:R-:W-:Y:S01]  /*7930*/  BPT.TRAP 0x1 ;  /* 0x000000040000795c */ /* 0x000fe20000300000 */
.L_x_121:
[----:B------:R-:W4:Y:S02]  /*7940*/  SYNCS.PHASECHK.TRANS64.TRYWAIT P1, [UR4+0xd0], R4 ;  /* 0x0000d004ff0075a7 */ /* 0x000f240008020144 */
[----:B----4-:R-:W-:Y:S05]  /*7950*/  @!P1 BRA `(.L_x_122) ;  /* 0x00000020003c9947 */ /* 0x010fea0003800000 */
.L_x_180:
        /* <DEDUP_REMOVED lines=10> */
[----:B----4-:R-:W-:Y:S05]  /*7a00*/  @!P2 BRA `(.L_x_125) ;  /* 0x000000000004a947 */ /* 0x010fea0003800000 */
[----:B------:R-:W-:Y:S01]  /*7a10*/  BPT.TRAP 0x1 ;  /* 0x000000040000795c */ /* 0x000fe20000300000 */
.L_x_125:
[----:B-123--:R-:W1:Y:S02]  /*7a20*/  LDC R5, c[0x0][0x800] ;  /* 0x00020000ff057b82 */ /* 0x00ee640000000800 */
[----:B-1----:R4:W-:Y:S02]  /*7a30*/  SYNCS.ARRIVE.TRANS64.RED.A0TR RZ, [UR4+0xb0], R5 ;  /* 0x0000b005ffff79a7 */ /* 0x0029e40008300404 */
.L_x_124:
[----:B------:R-:W-:Y:S05]  /*7a40*/  BSYNC B0 ;  /* 0x0000000000007941 */ /* 0x000fea0003800000 */
.L_x_123:
[----:B------:R-:W-:Y:S05]  /*7a50*/  @!P2 BRA `(.L_x_126) ;  /* 0x000000000004a947 */ /* 0x000fea0003800000 */
[----:B------:R-:W-:Y:S01]  /*7a60*/  BPT.TRAP 0x1 ;  /* 0x000000040000795c */ /* 0x000fe20000300000 */
.L_x_126:
[----:B------:R-:W-:-:S04]  /*7a70*/  UIADD3 UR5, UR4, 0xb0, URZ ;  /* 0x000000b004057890 */ /* 0x000fc8000fffe03f */
[----:B------:R-:W-:-:S09]  /*7a80*/  UPRMT UR5, UR36, 0x654, UR5 ;  /* 0x0000065424057896 */ /* 0x000fd20008000005 */
[----:B------:R-:W-:Y:S01]  /*7a90*/  SYNCS.ARRIVE.TRANS64.RED.A1T0 RZ, [UR5], RZ ;  /* 0x000000ffffff79a7 */ /* 0x000fe20008100405 */
[----:B------:R-:W-:Y:S05]  /*7aa0*/  @!P2 BRA `(.L_x_127) ;  /* 0x000000000004a947 */ /* 0x000fea0003800000 */
[----:B------:R-:W-:Y:S01]  /*7ab0*/  BPT.TRAP 0x1 ;  /* 0x000000040000795c */ /* 0x000fe20000300000 */
.L_x_127:
[----:B------:R-:W5:Y:S02]  /*7ac0*/  SYNCS.PHASECHK.TRANS64.TRYWAIT P1, [UR4+0xd8], R4 ;  /* 0x0000d804ff0075a7 */ /* 0x000f640008020144 */
[----:B-----5:R-:W-:Y:S05]  /*7ad0*/  @!P1 BRA `(.L_x_128) ;  /* 0x0000001c00f49947 */ /* 0x020fea0003800000 */
.L_x_181:
[----:B------:R-:W-:Y:S04]  /*7ae0*/  BSSY B0, `(.L_x_129) ;  /* 0x0000010000007945 */ /* 0x000fe80003800000 */
[----:B------:R-:W-:Y:S05]  /*7af0*/  @!P0 BRA `(.L_x_130) ;  /* 0x0000000000388947 */ /* 0x000fea0003800000 */
[----:B------:R-:W-:Y:S01]  /*7b00*/  R2UR UR20, R7 ;  /* 0x00000000071472ca */ /* 0x000fe200000e0000 */
[----:B------:R-:W-:Y:S02]  /*7b10*/  UIADD3 UR8, UP0, UR6, 0x3f0, URZ ;  /* 0x000003f006087890 */ /* 0x000fe4000ff1e03f */
        /* <DEDUP_REMOVED lines=8> */
[----:B-1----:R-:W-:Y:S05]  /*7ba0*/  @!P2 BRA `(.L_x_131) ;  /* 0x000000000004a947 */ /* 0x002fea0003800000 */
[----:B------:R-:W-:Y:S01]  /*7bb0*/  BPT.TRAP 0x1 ;  /* 0x000000040000795c */ /* 0x000fe20000300000 */
.L_x_131:
[----:B------:R-:W1:Y:S02]  /*7bc0*/  LDC R4, c[0x0][0x800] ;  /* 0x00020000ff047b82 */ /* 0x000e640000000800 */
[----:B-1----:R1:W-:Y:S02]  /*7bd0*/  SYNCS.ARRIVE.TRANS64.RED.A0TR RZ, [UR4+0xb8], R4 ;  /* 0x0000b804ffff79a7 */ /* 0x0023e40008300404 */
.L_x_130:
[----:B------:R-:W-:Y:S05]  /*7be0*/  BSYNC B0 ;  /* 0x0000000000007941 */ /* 0x000fea0003800000 */
.L_x_129:
[----:B------:R-:W-:Y:S05]  /*7bf0*/  @!P2 BRA `(.L_x_132) ;  /* 0x000000000004a947 */ /* 0x000fea0003800000 */
[----:B------:R-:W-:Y:S01]  /*7c00*/  BPT.TRAP 0x1 ;  /* 0x000000040000795c */ /* 0x000fe20000300000 */
.L_x_132:
[----:B------:R-:W-:Y:S01]  /*7c10*/  IADD3 R16, P0, R16, UR40, RZ ;  /* 0x0000002810107c10 */ /* 0x000fe2000ff1e0ff */
[----:B------:R-:W-:Y:S01]  /*7c20*/  UIADD3 UR4, UR4, 0xb8, URZ ;  /* 0x000000b804047890 */ /* 0x000fe2000fffe03f */
[----:B------:R-:W-:Y:S01]  /*7c30*/  LOP3.LUT R3, R3, 0x1, RZ, 0x3c, !PT ;  /* 0x0000000103037812 */ /* 0x000fe200078e3cff */
[----:B------:R-:W-:Y:S01]  /*7c40*/  IMAD.MOV.U32 R21, RZ, RZ, -0x1 ;  /* 0xffffffffff157424 */ /* 0x000fe200078e00ff */
[----:B------:R-:W-:Y:S01]  /*7c50*/  IADD3.X R17, R17, UR38, RZ, P0, !PT ;  /* 0x0000002611117c10 */ /* 0x000fe200087fe4ff */
[----:B------:R-:W-:Y:S01]  /*7c60*/  UPRMT UR4, UR36, 0x654, UR4 ;  /* 0x0000065424047896 */ /* 0x000fe20008000004 */
[----:B------:R-:W-:Y:S01]  /*7c70*/  ISETP.GE.U32.AND P0, PT, R16, UR22, PT ;  /* 0x0000001610007c0c */ /* 0x000fe2000bf06070 */
[----:B------:R-:W-:Y:S01]  /*7c80*/  IMAD.MOV.U32 R20, RZ, RZ, -0x1 ;  /* 0xffffffffff147424 */ /* 0x000fe200078e00ff */
[----:B-1----:R-:W-:Y:S01]  /*7c90*/  PRMT R4, RZ, 0x7610, R4 ;  /* 0x00007610ff047816 */ /* 0x002fe20000000004 */
[----:B------:R-:W-:Y:S01]  /*7ca0*/  IMAD.MOV.U32 R7, RZ, RZ, -0x1 ;  /* 0xffffffffff077424 */ /* 0x000fe200078e00ff */
[----:B------:R-:W-:-:S04]  /*7cb0*/  ISETP.GE.U32.AND.EX P0, PT, R17, UR23, PT, P0 ;  /* 0x0000001711007c0c */ /* 0x000fc8000bf06100 */
[----:B------:R-:W-:Y:S09]  /*7cc0*/  SYNCS.ARRIVE.TRANS64.RED.A1T0 RZ, [UR4], RZ ;  /* 0x000000ffffff79a7 */ /* 0x000ff20008100404 */
[----:B------:R-:W-:Y:S05]  /*7cd0*/  @P0 BRA `(.L_x_133) ;  /* 0x0000000400580947 */ /* 0x000fea0003800000 */
[----:B------:R-:W1:Y:S01]  /*7ce0*/  S2R R18, SR_CTAID.X ;  /* 0x0000000000127919 */ /* 0x000e620000002500 */
[----:B------:R-:W5:Y:S01]  /*7cf0*/  LDC.64 R14, c[0x0][0x8d0] ;  /* 0x00023400ff0e7b82 */ /* 0x000f620000000a00 */
[----:B------:R-:W-:Y:S01]  /*7d00*/  ULDC UR4, c[0x0][0x150] ;  /* 0x0000540000047ab9 */ /* 0x000fe20000000800 */
[----:B------:R-:W-:Y:S01]  /*7d10*/  IMAD.MOV.U32 R7, RZ, RZ, R16 ;  /* 0x000000ffff077224 */ /* 0x000fe200078e0010 */
[----:B------:R-:W2:Y:S01]  /*7d20*/  S2R R19, SR_CTAID.Y ;  /* 0x0000000000137919 */ /* 0x000ea20000002600 */
[----:B------:R-:W-:-:S04]  /*7d30*/  MOV R23, R17 ;  /* 0x0000001100177202 */ /* 0x000fc80000000f00 */
[----:B------:R-:W2:Y:S08]  /*7d40*/  LDC R21, c[0x0][0x144] ;  /* 0x00005100ff157b82 */ /* 0x000eb00000000800 */
[----:B------:R-:W3:Y:S01]  /*7d50*/  LDC R20, c[0x0][0x8d8] ;  /* 0x00023600ff147b82 */ /* 0x000ee20000000800 */
[----:B-----5:R-:W-:-:S04]  /*7d60*/  ISETP.NE.U32.AND P0, PT, R14, RZ, PT ;  /* 0x000000ff0e00720c */ /* 0x020fc80003f05070 */
[----:B------:R-:W-:Y:S02]  /*7d70*/  ISETP.NE.AND.EX P0, PT, R15, RZ, PT, P0 ;  /* 0x000000ff0f00720c */ /* 0x000fe40003f05300 */
[----:B-1----:R-:W-:Y:S02]  /*7d80*/  I2FP.F32.U32 R4, R18 ;  /* 0x0000001200047245 */ /* 0x002fe40000201000 */
[----:B--2---:R-:W-:-:S03]  /*7d90*/  I2FP.F32.U32 R22, R19 ;  /* 0x0000001300167245 */ /* 0x004fc60000201000 */
[----:B------:R-:W-:-:S04]  /*7da0*/  FMUL R4, R4, UR4 ;  /* 0x0000000404047c20 */ /* 0x000fc80008400000 */
[----:B------:R1:W2:Y:S02]  /*7db0*/  F2I.U32.TRUNC.NTZ R13, R4 ;  /* 0x00000004000d7305 */ /* 0x0002a4000020f000 */
[----:B---3--:R-:W-:Y:S05]  /*7dc0*/  @!P0 BRA `(.L_x_134) ;  /* 0x0000000000308947 */ /* 0x008fea0003800000 */
[----:B----4-:R-:W3:Y:S02]  /*7dd0*/  LDC R5, c[0x0][0x8dc] ;  /* 0x00023700ff057b82 */ /* 0x010ee40000000800 */
[----:B---3--:R-:W-:-:S05]  /*7de0*/  IADD3 R5, P0, R16, R5, RZ ;  /* 0x0000000510057210 */ /* 0x008fca0007f1e0ff */
[----:B------:R-:W-:-:S04]  /*7df0*/  IMAD.X R23, RZ, RZ, R17, P0 ;  /* 0x000000ffff177224 */ /* 0x000fc800000e0611 */
[----:B------:R-:W-:-:S04]  /*7e00*/  IMAD.WIDE.U32 R6, R23, R14, RZ ;  /* 0x0000000e17067225 */ /* 0x000fc800078e00ff */
[----:B------:R-:W-:-:S04]  /*7e10*/  IMAD.WIDE.U32 R6, P0, R5, R15, R6 ;  /* 0x0000000f05067225 */ /* 0x000fc80007800006 */
[----:B-1----:R-:W-:-:S04]  /*7e20*/  IMAD.WIDE.U32 R4, R5, R14, RZ ;  /* 0x0000000e05047225 */ /* 0x002fc800078e00ff */
[----:B------:R-:W-:Y:S01]  /*7e30*/  IMAD.MOV.U32 R4, RZ, RZ, R7 ;  /* 0x000000ffff047224 */ /* 0x000fe200078e0007 */
[----:B------:R-:W-:Y:S01]  /*7e40*/  IADD3 RZ, P1, R5, R6, RZ ;  /* 0x0000000605ff7210 */ /* 0x000fe20007f3e0ff */
[----:B------:R-:W-:-:S04]  /*7e50*/  IMAD.X R5, RZ, RZ, RZ, P0 ;  /* 0x000000ffff057224 */ /* 0x000fc800000e06ff */
[----:B------:R-:W-:-:S04]  /*7e60*/  IMAD.WIDE.U32.X R4, R23, R15, R4, P1 ;  /* 0x0000000f17047225 */ /* 0x000fc800008e0404 */
[----:B------:R-:W-:Y:S01]  /*7e70*/  IMAD.MOV.U32 R7, RZ, RZ, R4 ;  /* 0x000000ffff077224 */ /* 0x000fe200078e0004 */
[----:B------:R-:W-:-:S07]  /*7e80*/  MOV R23, R5 ;  /* 0x0000000500177202 */ /* 0x000fce0000000f00 */
.L_x_134:
[----:B------:R-:W-:Y:S01]  /*7e90*/  ULDC UR4, c[0x0][0x154] ;  /* 0x0000550000047ab9 */ /* 0x000fe20000000800 */
[----:B------:R-:W3:Y:S01]  /*7ea0*/  LDC R24, c[0x0][0x148] ;  /* 0x00005200ff187b82 */ /* 0x000ee20000000800 */
[----:B------:R-:W-:Y:S01]  /*7eb0*/  FMUL R14, R22, UR4 ;  /* 0x00000004160e7c20 */ /* 0x000fe20008400000 */
[----:B------:R-:W-:Y:S01]  /*7ec0*/  ISETP.NE.AND P2, PT, R2, 0x1, PT ;  /* 0x000000010200780c */ /* 0x000fe20003f45270 */
[----:B--2---:R-:W-:Y:S01]  /*7ed0*/  IMAD.MOV R6, RZ, RZ, -R13 ;  /* 0x000000ffff067224 */ /* 0x004fe200078e0a0d */
[-CC-:B------:R-:W-:Y:S02]  /*7ee0*/  SHF.R.U64 R13, R7, R20.reuse, R23.reuse ;  /* 0x00000014070d7219 */ /* 0x180fe40000001217 */
[----:B------:R-:W-:Y:S01]  /*7ef0*/  SHF.R.U32.HI R20, RZ, R20, R23 ;  /* 0x00000014ff147219 */ /* 0x000fe20000011617 */
[----:B------:R-:W2:Y:S01]  /*7f00*/  F2I.U32.TRUNC.NTZ R14, R14 ;  /* 0x0000000e000e7305 */ /* 0x000ea2000020f000 */
[----:B-1--4-:R-:W1:Y:S01]  /*7f10*/  LDC.64 R4, c[0x0][0x8c8] ;  /* 0x00023200ff047b82 */ /* 0x012e620000000a00 */
[----:B------:R-:W-:Y:S01]  /*7f20*/  IMAD R18, R21, R6, R18 ;  /* 0x0000000615127224 */ /* 0x000fe200078e0212 */
[----:B------:R-:W-:-:S05]  /*7f30*/  IADD3 R21, P0, RZ, -R13, RZ ;  /* 0x8000000dff157210 */ /* 0x000fca0007f1e0ff */
[----:B------:R-:W-:Y:S01]  /*7f40*/  IMAD.X R7, RZ, RZ, ~R20, P0 ;  /* 0x000000ffff077224 */ /* 0x000fe200000e0e14 */
[----:B------:R-:W4:Y:S01]  /*7f50*/  LDC R22, c[0x0][0x8c0] ;  /* 0x00023000ff167b82 */ /* 0x000f220000000800 */
[----:B--2---:R-:W-:-:S07]  /*7f60*/  IMAD.MOV R15, RZ, RZ, -R14 ;  /* 0x000000ffff0f7224 */ /* 0x004fce00078e0a0e */
[----:B------:R-:W2:Y:S01]  /*7f70*/  LDC R25, c[0x0][0x8b0] ;  /* 0x00022c00ff197b82 */ /* 0x000ea20000000800 */
[----:B---3--:R-:W-:-:S07]  /*7f80*/  @P2 IMAD R18, R24, R15, R19 ;  /* 0x0000000f18122224 */ /* 0x008fce00078e0213 */
[----:B------:R-:W3:Y:S01]  /*7f90*/  LDC.64 R14, c[0x0][0x8e8] ;  /* 0x00023a00ff0e7b82 */ /* 0x000ee20000000a00 */
[----:B-1----:R-:W-:-:S04]  /*7fa0*/  IMAD R6, R7, R4, RZ ;  /* 0x0000000407067224 */ /* 0x002fc800078e02ff */
[C---:B------:R-:W-:Y:S02]  /*7fb0*/  IMAD R7, R21.reuse, R5, R6 ;  /* 0x0000000515077224 */ /* 0x040fe400078e0206 */
[----:B------:R-:W-:Y:S01]  /*7fc0*/  IMAD.WIDE.U32 R4, R21, R4, R16 ;  /* 0x0000000415047225 */ /* 0x000fe200078e0010 */
[----:B------:R-:W1:Y:S04]  /*7fd0*/  LDC R6, c[0x0][0x900] ;  /* 0x00024000ff067b82 */ /* 0x000e680000000800 */
[----:B------:R-:W-:-:S04]  /*7fe0*/  IADD3 R5, R5, R7, RZ ;  /* 0x0000000705057210 */ /* 0x000fc80007ffe0ff */
[----:B------:R-:W1:Y:S01]  /*7ff0*/  LDC R24, c[0x0][0x8f0] ;  /* 0x00023c00ff187b82 */ /* 0x000e620000000800 */
[-CC-:B----4-:R-:W-:Y:S02]  /*8000*/  SHF.R.U64 R23, R4, R22.reuse, R5.reuse ;  /* 0x0000001604177219 */ /* 0x190fe40000001205 */
[----:B------:R-:W-:-:S04]  /*8010*/  SHF.R.U32.HI R4, RZ, R22, R5 ;  /* 0x00000016ff047219 */ /* 0x000fc80000011605 */
[-CC-:B--2---:R-:W-:Y:S01]  /*8020*/  SHF.R.U64 R22, R23, R25.reuse, R4.reuse ;  /* 0x0000001917167219 */ /* 0x184fe20000001204 */
[----:B------:R-:W2:Y:S01]  /*8030*/  LDC R20, c[0x0][0x8e0] ;  /* 0x00023800ff147b82 */ /* 0x000ea20000000800 */
[----:B---3--:R-:W-:Y:S02]  /*8040*/  ISETP.NE.U32.AND P0, PT, R14, RZ, PT ;  /* 0x000000ff0e00720c */ /* 0x008fe40003f05070 */
[----:B------:R-:W-:Y:S02]  /*8050*/  SHF.R.U32.HI R5, RZ, R25, R4 ;  /* 0x00000019ff057219 */ /* 0x000fe40000011604 */
[----:B------:R-:W-:-:S03]  /*8060*/  ISETP.NE.AND.EX P0, PT, R15, RZ, PT, P0 ;  /* 0x000000ff0f00720c */ /* 0x000fc60003f05300 */
[----:B------:R-:W3:Y:S01]  /*8070*/  LDC R21, c[0x0][0x8b8] ;  /* 0x00022e00ff157b82 */ /* 0x000ee20000000800 */
[-CC-:B-1----:R-:W-:Y:S02]  /*8080*/  SHF.R.U64 R25, R22, R6.reuse, R5.reuse ;  /* 0x0000000616197219 */ /* 0x182fe40000001205 */
[----:B------:R-:W-:-:S03]  /*8090*/  SHF.R.U32.HI R27, RZ, R6, R5 ;  /* 0x00000006ff1b7219 */ /* 0x000fc60000011605 */
[----:B------:R-:W-:Y:S02]  /*80a0*/  IMAD.MOV.U32 R4, RZ, RZ, R25 ;  /* 0x000000ffff047224 */ /* 0x000fe400078e0019 */
[----:B------:R-:W1:Y:S01]  /*80b0*/  LDC R19, c[0x0][0x8a8] ;  /* 0x00022a00ff137b82 */ /* 0x000e620000000800 */
[----:B------:R-:W-:Y:S01]  /*80c0*/  IMAD.MOV.U32 R5, RZ, RZ, R27 ;  /* 0x000000ffff057224 */ /* 0x000fe200078e001b */
[----:B------:R-:W-:Y:S06]  /*80d0*/  @!P0 BRA `(.L_x_135) ;  /* 0x0000000000288947 */ /* 0x000fec0003800000 */
[----:B------:R-:W4:Y:S02]  /*80e0*/  LDC R4, c[0x0][0x8f4] ;  /* 0x00023d00ff047b82 */ /* 0x000f240000000800 */
[----:B----4-:R-:W-:-:S05]  /*80f0*/  IADD3 R5, P0, R25, R4, RZ ;  /* 0x0000000419057210 */ /* 0x010fca0007f1e0ff */
[----:B------:R-:W-:-:S04]  /*8100*/  IMAD.X R27, RZ, RZ, R27, P0 ;  /* 0x000000ffff1b7224 */ /* 0x000fc800000e061b */
[----:B------:R-:W-:-:S04]  /*8110*/  IMAD.WIDE.U32 R6, R27, R14, RZ ;  /* 0x0000000e1b067225 */ /* 0x000fc800078e00ff */
[----:B------:R-:W-:-:S04]  /*8120*/  IMAD.WIDE.U32 R6, P0, R5, R15, R6 ;  /* 0x0000000f05067225 */ /* 0x000fc80007800006 */
[----:B------:R-:W-:-:S04]  /*8130*/  IMAD.WIDE.U32 R4, R5, R14, RZ ;  /* 0x0000000e05047225 */ /* 0x000fc800078e00ff */
[----:B------:R-:W-:Y:S01]  /*8140*/  IMAD.MOV.U32 R4, RZ, RZ, R7 ;  /* 0x000000ffff047224 */ /* 0x000fe200078e0007 */
[----:B------:R-:W-:Y:S02]  /*8150*/  IADD3 RZ, P1, R5, R6, RZ ;  /* 0x0000000605ff7210 */ /* 0x000fe40007f3e0ff */
[----:B------:R-:W-:-:S03]  /*8160*/  IADD3.X R5, RZ, RZ, RZ, P0, !PT ;  /* 0x000000ffff057210 */ /* 0x000fc600007fe4ff */
[----:B------:R-:W-:-:S08]  /*8170*/  IMAD.WIDE.U32.X R4, R27, R15, R4, P1 ;  /* 0x0000000f1b047225 */ /* 0x000fd000008e0404 */
.L_x_135:
[----:B------:R-:W-:Y:S02]  /*8180*/  SHF.R.U64 R5, R4, R24, R5 ;  /* 0x0000001804057219 */ /* 0x000fe40000001205 */
[----:B------:R-:W-:Y:S02]  /*8190*/  LOP3.LUT R22, R22, R9, RZ, 0xc0, !PT ;  /* 0x0000000916167212 */ /* 0x000fe400078ec0ff */
[----:B------:R-:W-:Y:S01]  /*81a0*/  LOP3.LUT R6, R23, R8, RZ, 0xc0, !PT ;  /* 0x0000000817067212 */ /* 0x000fe200078ec0ff */
[----:B------:R-:W-:Y:S01]  /*81b0*/  IMAD.MOV R4, RZ, RZ, -R5 ;  /* 0x000000ffff047224 */ /* 0x000fe200078e0a05 */
[----:B------:R-:W-:Y:S01]  /*81c0*/  MOV R7, R13 ;  /* 0x0000000d00077202 */ /* 0x000fe20000000f00 */
[----:B------:R-:W-:Y:S02]  /*81d0*/  IMAD R22, R5, UR13, R22 ;  /* 0x0000000d05167c24 */ /* 0x000fe4000f8e0216 */
[----:B--2---:R-:W-:Y:S02]  /*81e0*/  IMAD R20, R4, R20, R25 ;  /* 0x0000001404147224 */ /* 0x004fe400078e0219 */
[----:B---3--:R-:W-:-:S02]  /*81f0*/  IMAD R21, R22, R21, R18 ;  /* 0x0000001516157224 */ /* 0x008fc400078e0212 */
[----:B-1----:R-:W-:Y:S02]  /*8200*/  IMAD R6, R20, R19, R6 ;  /* 0x0000001314067224 */ /* 0x002fe400078e0206 */
[----:B------:R-:W-:-:S03]  /*8210*/  IMAD.MOV.U32 R4, RZ, RZ, 0x1 ;  /* 0x00000001ff047424 */ /* 0x000fc600078e00ff */
[----:B------:R-:W-:Y:S02]  /*8220*/  SEL R20, R6, R21, !P2 ;  /* 0x0000001506147207 */ /* 0x000fe40005000000 */
[----:B------:R-:W-:-:S07]  /*8230*/  SEL R21, R21, R6, !P2 ;  /* 0x0000000615157207 */ /* 0x000fce0005000000 */
.L_x_133:
[----:B------:R-:W-:-:S13]  /*8240*/  LOP3.LUT P0, RZ, R4, 0xff, RZ, 0xc0, !PT ;  /* 0x000000ff04ff7812 */ /* 0x000fda000780c0ff */
[----:B------:R-:W-:Y:S05]  /*8250*/  @P0 BRA `(.L_x_136) ;  /* 0xfffffff0005c0947 */ /* 0x000fea000383ffff */
.L_x_104:
[----:B------:R-:W-:Y:S01]  /*8260*/  ELECT P0, URZ, PT ;  /* 0x00000000003f782f */ /* 0x000fe20003800000 */
[----:B------:R-:W-:-:S12]  /*8270*/  BSSY B0, `(.L_x_137) ;  /* 0x000001b000007945 */ /* 0x000fd80003800000 */
[----:B------:R-:W-:Y:S05]  /*8280*/  @!P0 BRA `(.L_x_138) ;  /* 0x0000000000648947 */ /* 0x000fea0003800000 */
[----:B------:R-:W-:-:S04]  /*8290*/  LOP3.LUT R0, R0, 0x2, RZ, 0xfc, !PT ;  /* 0x0000000200007812 */ /* 0x000fc800078efcff */
[----:B------:R-:W-:-:S13]  /*82a0*/  ISETP.NE.AND P1, PT, R0, 0x3, PT ;  /* 0x000000030000780c */ /* 0x000fda0003f25270 */
[----:B------:R-:W-:Y:S05]  /*82b0*/  @!P1 BRA `(.L_x_139) ;  /* 0x0000000000049947 */ /* 0x000fea0003800000 */
[----:B------:R-:W-:Y:S01]  /*82c0*/  BPT.TRAP 0x1 ;  /* 0x000000040000795c */ /* 0x000fe20000300000 */
.L_x_139:
[----:B--234-:R-:W-:Y:S01]  /*82d0*/  IMAD.U32 R5, RZ, RZ, UR36 ;  /* 0x00000024ff057e24 */ /* 0x01cfe2000f8e00ff */
[----:B------:R-:W-:Y:S02]  /*82e0*/  MOV R2, 0x400 ;  /* 0x0000040000027802 */ /* 0x000fe40000000f00 */
[----:B------:R-:W-:Y:S02]  /*82f0*/  SHF.L.U32 R0, R3, 0x1f, RZ ;  /* 0x0000001f03007819 */ /* 0x000fe400000006ff */
[----:B------:R-:W-:-:S04]  /*8300*/  LEA R5, R5, R2, 0x18 ;  /* 0x0000000205057211 */ /* 0x000fc800078ec0ff */
[----:B------:R-:W1:Y:S02]  /*8310*/  SYNCS.PHASECHK.TRANS64.TRYWAIT P0, [R5+URZ+0xc0], R0 ;  /* 0x0000c000050075a7 */ /* 0x000e64000800017f */
[----:B-1----:R-:W-:Y:S05]  /*8320*/  @!P0 BRA `(.L_x_140) ;  /* 0x0000001400f88947 */ /* 0x002fea0003800000 */
.L_x_182:
[----:B------:R-:W-:Y:S05]  /*8330*/  @!P1 BRA `(.L_x_141) ;  /* 0x0000000000049947 */ /* 0x000fea0003800000 */
[----:B------:R-:W-:Y:S01]  /*8340*/  BPT.TRAP 0x1 ;  /* 0x000000040000795c */ /* 0x000fe20000300000 */
.L_x_141:
[----:B------:R-:W2:Y:S02]  /*8350*/  SYNCS.PHASECHK.TRANS64.TRYWAIT P0, [R5+URZ+0xc8], R0 ;  /* 0x0000c800050075a7 */ /* 0x000ea4000800017f */
[----:B--2---:R-:W-:Y:S05]  /*8360*/  @!P0 BRA `(.L_x_142) ;  /* 0x0000001400fc8947 */ /* 0x004fea0003800000 */
.L_x_183:
[----:B------:R-:W-:Y:S05]  /*8370*/  @!P1 BRA `(.L_x_143) ;  /* 0x0000000000049947 */ /* 0x000fea0003800000 */
[----:B------:R-:W-:Y:S01]  /*8380*/  BPT.TRAP 0x1 ;  /* 0x000000040000795c */ /* 0x000fe20000300000 */
.L_x_143:
[----:B------:R-:W3:Y:S02]  /*8390*/  SYNCS.PHASECHK.TRANS64.TRYWAIT P0, [R5+URZ+0xd0], R0 ;  /* 0x0000d000050075a7 */ /* 0x000ee4000800017f */
[----:B---3--:R-:W-:Y:S05]  /*83a0*/  @!P0 BRA `(.L_x_144) ;  /* 0x0000001800008947 */ /* 0x008fea0003800000 */
.L_x_184:
[----:B------:R-:W-:Y:S05]  /*83b0*/  @!P1 BRA `(.L_x_145) ;  /* 0x0000000000049947 */ /* 0x000fea0003800000 */
[----:B------:R-:W-:Y:S01]  /*83c0*/  BPT.TRAP 0x1 ;  /* 0x000000040000795c */ /* 0x000fe20000300000 */
.L_x_145:
[----:B-123--:R-:W-:-:S07]  /*83d0*/  SHF.L.U32 R0, R3, 0x1f, RZ ;  /* 0x0000001f03007819 */ /* 0x00efce00000006ff */
.L_x_146:
[----:B-1----:R1:W2:Y:S02]  /*83e0*/  SYNCS.PHASECHK.TRANS64.TRYWAIT P0, [R5+URZ+0xd8], R0 ;  /* 0x0000d800050075a7 */ /* 0x0022a4000800017f */
[----:B--2---:R-:W-:Y:S05]  /*83f0*/  @!P0 NANOSLEEP.SYNCS 0x989680 ;  /* 0x009896800000895d */ /* 0x004fea0003900000 */
[----:B------:R-:W2:Y:S02]  /*8400*/  @!P0 SYNCS.PHASECHK.TRANS64 P0, [R5+URZ+0xd8], R0 ;  /* 0x0000d800050085a7 */ /* 0x000ea4000800007f */
[----:B--2---:R-:W-:Y:S05]  /*8410*/  @!P0 BRA `(.L_x_146) ;  /* 0xfffffffc00f08947 */ /* 0x004fea000383ffff */
.L_x_138:
[----:B------:R-:W-:Y:S05]  /*8420*/  BSYNC B0 ;  /* 0x0000000000007941 */ /* 0x000fea0003800000 */
.L_x_137:
[----:B------:R-:W-:Y:S05]  /*8430*/  EXIT ;  /* 0x000000000000794d */ /* 0x000fea0003800000 */
.L_x_99:
[----:B------:R-:W-:Y:S01]  /*8440*/  LOP3.LUT P0, RZ, R11, 0xff, RZ, 0xc0, !PT ;  /* 0x000000ff0bff7812 */ /* 0x000fe2000780c0ff */
[----:B------:R-:W-:Y:S02]  /*8450*/  IMAD.MOV.U32 R0, RZ, RZ, 0x1 ;  /* 0x00000001ff007424 */ /* 0x000fe400078e00ff */
[----:B------:R-:W-:-:S10]  /*8460*/  IMAD.MOV.U32 R12, RZ, RZ, RZ ;  /* 0x000000ffff0c7224 */ /* 0x000fd400078e00ff */
[----:B------:R-:W-:Y:S05]  /*8470*/  @!P0 BRA `(.L_x_147) ;  /* 0x0000000c00148947 */ /* 0x000fea0003800000 */
[----:B------:R-:W1:Y:S01]  /*8480*/  LDC R0, c[0x0][0x28c] ;  /* 0x0000a300ff007b82 */ /* 0x000e620000000800 */
[C---:B------:R-:W-:Y:S01]  /*8490*/  LOP3.LUT P2, RZ, R18.reuse, 0x7f, RZ, 0xc0, !PT ;  /* 0x0000007f12ff7812 */ /* 0x040fe2000784c0ff */
[----:B------:R-:W-:Y:S01]  /*84a0*/  ULDC UR5, c[0x0][0x900] ;  /* 0x0002400000057ab9 */ /* 0x000fe20000000800 */
[----:B------:R-:W-:Y:S01]  /*84b0*/  LOP3.LUT P0, RZ, R18, 0x1f, RZ, 0xc0, !PT ;  /* 0x0000001f12ff7812 */ /* 0x000fe2000780c0ff */
[----:B------:R-:W-:Y:S01]  /*84c0*/  UMOV UR6, 0xffffffff ;  /* 0xffffffff00067882 */ /* 0x000fe20000000000 */
[----:B------:R-:W-:Y:S01]  /*84d0*/  BSSY B0, `(.L_x_147) ;  /* 0x00000bf000007945 */ /* 0x000fe20003800000 */
[----:B------:R-:W-:Y:S01]  /*84e0*/  USHF.L.U32 UR6, UR6, UR5, URZ ;  /* 0x0000000506067299 */ /* 0x000fe2000800063f */
[----:B------:R-:W-:Y:S01]  /*84f0*/  IMAD.MOV.U32 R13, RZ, RZ, 0x1 ;  /* 0x00000001ff0d7424 */ /* 0x000fe200078e00ff */
[----:B------:R-:W-:Y:S01]  /*8500*/  LOP3.LUT R11, R19, 0x2, RZ, 0xfc, !PT ;  /* 0x00000002130b7812 */ /* 0x000fe200078efcff */
[----:B------:R-:W-:Y:S01]  /*8510*/  IMAD.MOV.U32 R12, RZ, RZ, RZ ;  /* 0x000000ffff0c7224 */ /* 0x000fe200078e00ff */
[----:B------:R-:W-:Y:S01]  /*8520*/  PLOP3.LUT P0, PT, P0, P2, PT, 0x8a, 0x0 ;  /* 0x000000000000781c */ /* 0x000fe20000705172 */
[----:B------:R-:W-:Y:S01]  /*8530*/  ULDC UR4, c[0x0][0x8a8] ;  /* 0x00022a0000047ab9 */ /* 0x000fe20000000800 */
[----:B------:R-:W-:-:S02]  /*8540*/  USHF.L.U32 UR17, UR37, UR5, URZ ;  /* 0x0000000525117299 */ /* 0x000fc4000800063f */
[----:B------:R-:W-:Y:S02]  /*8550*/  UIADD3 UR15, UR4, -0x1, URZ ;  /* 0xffffffff040f7890 */ /* 0x000fe4000fffe03f */
[----:B------:R-:W-:Y:S01]  /*8560*/  ULOP3.LUT UR16, URZ, UR6, URZ, 0x33, !UPT ;  /* 0x000000063f107292 */ /* 0x000fe2000f8e333f */
[----:B------:R-:W-:Y:S01]  /*8570*/  ULDC.64 UR20, c[0x0][0x198] ;  /* 0x0000660000147ab9 */ /* 0x000fe20000000a00 */
[----:B-1----:R-:W-:-:S04]  /*8580*/  IADD3 R0, R0, 0x3f, RZ ;  /* 0x0000003f00007810 */ /* 0x002fc80007ffe0ff */
[----:B------:R-:W-:-:S04]  /*8590*/  SHF.R.S32.HI R3, RZ, 0x1f, R0 ;  /* 0x0000001fff037819 */ /* 0x000fc80000011400 */
[----:B------:R-:W-:Y:S01]  /*85a0*/  LEA.HI R3, R3, R0, RZ, 0x6 ;  /* 0x0000000003037211 */ /* 0x000fe200078f30ff */
[----:B------:R-:W-:-:S03]  /*85b0*/  IMAD.MOV.U32 R0, RZ, RZ, 0x1 ;  /* 0x00000001ff007424 */ /* 0x000fc600078e00ff */
[----:B------:R-:W-:-:S04]  /*85c0*/  SHF.R.S32.HI R3, RZ, 0x6, R3 ;  /* 0x00000006ff037819 */ /* 0x000fc80000011403 */
[----:B------:R-:W-:-:S07]  /*85d0*/  IADD3 R10, R3, 0x1, RZ ;  /* 0x00000001030a7810 */ /* 0x000fce0007ffe0ff */
.L_x_159:
[----:B------:R-:W-:-:S03]  /*85e0*/  UMOV UR4, 0xffffffff ;  /* 0xffffffff00047882 */ /* 0x000fc60000000000 */
[----:B------:R-:W-:Y:S05]  /*85f0*/  BRA.DIV UR4, `(.L_x_148) ;  /* 0x0000001604807947 */ /* 0x000fea000b800000 */
[----:B------:R-:W-:-:S13]  /*8600*/  ELECT P6, URZ, PT ;  /* 0x00000000003f782f */ /* 0x000fda00038c0000 */
.L_x_187:
[----:B------:R-:W1:Y:S01]  /*8610*/  LDC R4, c[0x0][0x28c] ;  /* 0x0000a300ff047b82 */ /* 0x000e620000000800 */
[----:B------:R-:W-:Y:S01]  /*8620*/  BSSY B1, `(.L_x_149) ;  /* 0x0000037000017945 */ /* 0x000fe20003800000 */
[----:B-1----:R-:W-:-:S13]  /*8630*/  ISETP.LT.OR P6, PT, R4, 0x1, !P6 ;  /* 0x000000010400780c */ /* 0x002fda00077c1670 */
[----:B------:R-:W-:Y:S05]  /*8640*/  @P6 BRA `(.L_x_150) ;  /* 0x0000000000d06947 */ /* 0x000fea0003800000 */
[----:B------:R-:W-:Y:S01]  /*8650*/  IMAD.SHL.U32 R20, R20, 0x40, RZ ;  /* 0x0000004014147824 */ /* 0x000fe200078e00ff */
[----:B------:R-:W-:Y:S01]  /*8660*/  MOV R4, R10 ;  /* 0x0000000a00047202 */ /* 0x000fe20000000f00 */
[----:B------:R-:W-:Y:S02]  /*8670*/  IMAD.SHL.U32 R21, R21, 0x100, RZ ;  /* 0x0000010015157824 */ /* 0x000fe400078e00ff */
[----:B------:R-:W-:Y:S02]  /*8680*/  IMAD.MOV.U32 R14, RZ, RZ, RZ ;  /* 0x000000ffff0e7224 */ /* 0x000fe400078e00ff */
[----:B------:R-:W-:Y:S02]  /*8690*/  IMAD.MOV.U32 R5, RZ, RZ, R0 ;  /* 0x000000ffff057224 */ /* 0x000fe400078e0000 */
[----:B------:R-:W-:-:S07]  /*86a0*/  IMAD.MOV.U32 R6, RZ, RZ, R12 ;  /* 0x000000ffff067224 */ /* 0x000fce00078e000c */
.L_x_154:
[----:B------:R-:W1:Y:S01]  /*86b0*/  S2R R9, SR_CgaCtaId ;  /* 0x0000000000097919 */ /* 0x000e620000008800 */
[----:B------:R-:W-:-:S04]  /*86c0*/  MOV R8, 0x400 ;  /* 0x0000040000087802 */ /* 0x000fc80000000f00 */
[----:B-1----:R-:W-:Y:S02]  /*86d0*/  LEA R23, R9, R8, 0x18 ;  /* 0x0000000809177211 */ /* 0x002fe400078ec0ff */
[----:B------:R-:W-:Y:S01]  /*86e0*/  SHF.L.U32 R8, R5, 0x1f, RZ ;  /* 0x0000001f05087819 */ /* 0x000fe200000006ff */
[----:B------:R-:W1:Y:S02]  /*86f0*/  @!P2 LDC R9, c[0x0][0x500] ;  /* 0x00014000ff09ab82 */ /* 0x000e640000000800 */
[----:B------:R-:W-:-:S04]  /*8700*/  IMAD R15, R6, 0x8, R23 ;  /* 0x00000008060f7824 */ /* 0x000fc800078e0217 */
[----:B------:R-:W2:Y:S02]  /*8710*/  SYNCS.PHASECHK.TRANS64.TRYWAIT P1, [R15+URZ+0x50], R8 ;  /* 0x000050080f0075a7 */ /* 0x000ea4000802017f */
[----:B--2---:R-:W-:Y:S05]  /*8720*/  @!P1 BRA `(.L_x_151) ;  /* 0x0000001400549947 */ /* 0x004fea0003800000 */
.L_x_188:
[----:B--2---:R-:W-:Y:S01]  /*8730*/  PRMT R8, R11, 0x9910, RZ ;  /* 0x000099100b087816 */ /* 0x004fe200000000ff */
[----:B-1----:R1:W-:Y:S03]  /*8740*/  @!P2 SYNCS.ARRIVE.TRANS64 RZ, [R15+URZ], R9 ;  /* 0x000000090fffa9a7 */ /* 0x0023e6000800003f */
[----:B------:R-:W-:-:S13]  /*8750*/  ISETP.NE.AND P1, PT, R8, 0x2, PT ;  /* 0x000000020800780c */ /* 0x000fda0003f25270 */
[----:B-1----:R-:W-:Y:S05]  /*8760*/  @P1 BRA `(.L_x_152) ;  /* 0x0000000000041947 */ /* 0x002fea0003800000 */
[----:B------:R-:W-:Y:S01]  /*8770*/  BPT.TRAP 0x1 ;  /* 0x000000040000795c */ /* 0x000fe20000300000 */
.L_x_152:
[----:B------:R-:W-:Y:S05]  /*8780*/  @P0 BRA `(.L_x_153) ;  /* 0x0000000000040947 */ /* 0x000fea0003800000 */
[----:B------:R-:W-:Y:S01]  /*8790*/  BPT.TRAP 0x1 ;  /* 0x000000040000795c */ /* 0x000fe20000300000 */
.L_x_153:
[C---:B------:R-:W-:Y:S01]  /*87a0*/  LEA R8, R6.reuse, R23, 0xe ;  /* 0x0000001706087211 */ /* 0x040fe200078e70ff */
[----:B------:R-:W-:Y:S01]  /*87b0*/  IMAD R23, R6, 0x1000, R23 ;  /* 0x0000100006177824 */ /* 0x000fe200078e0217 */
[----:B------:R-:W-:Y:S01]  /*87c0*/  R2UR UR9, R15 ;  /* 0x000000000f0972ca */ /* 0x000fe200000e0000 */
[----:B------:R-:W-:Y:S01]  /*87d0*/  VIADD R4, R4, 0xffffffff ;  /* 0xffffffff04047836 */ /* 0x000fe20000000000 */
[----:B------:R-:W-:Y:S01]  /*87e0*/  R2UR UR5, R8 ;  /* 0x00000000080572ca */ /* 0x000fe200000e0000 */
[----:B------:R-:W-:Y:S01]  /*87f0*/  UIADD3 UR4, UP0, UR20, 0xf0, URZ ;  /* 0x000000f014047890 */ /* 0x000fe2000ff1e03f */
[----:B------:R-:W-:Y:S01]  /*8800*/  R2UR UR8, R23 ;  /* 0x00000000170872ca */ /* 0x000fe200000e0000 */
[----:B------:R-:W-:Y:S01]  /*8810*/  UIADD3 UR22, UP1, UR20, 0x1f0, URZ ;  /* 0x000001f014167890 */ /* 0x000fe2000ff3e03f */
[----:B------:R-:W-:Y:S01]  /*8820*/  R2UR UR11, R21 ;  /* 0x00000000150b72ca */ /* 0x000fe200000e0000 */
[----:B------:R-:W-:Y:S01]  /*8830*/  VIADD R6, R6, 0x1 ;  /* 0x0000000106067836 */ /* 0x000fe20000000000 */
[----:B------:R-:W-:Y:S01]  /*8840*/  R2UR UR10, R14 ;  /* 0x000000000e0a72ca */ /* 0x000fe200000e0000 */
[----:B------:R-:W-:Y:S01]  /*8850*/  UIADD3.X UR23, URZ, UR21, URZ, UP1, !UPT ;  /* 0x000000153f177290 */ /* 0x000fe20008ffe43f */
[----:B------:R-:W-:Y:S01]  /*8860*/  R2UR UR12, R7 ;  /* 0x00000000070c72ca */ /* 0x000fe200000e0000 */
[----:B------:R-:W-:Y:S01]  /*8870*/  UMOV UR6, 0x0 ;  /* 0x0000000000067882 */ /* 0x000fe20000000000 */
[----:B------:R-:W-:Y:S01]  /*8880*/  R2UR UR18, R20 ;  /* 0x00000000141272ca */ /* 0x000fe200000e0000 */
[----:B------:R-:W-:Y:S01]  /*8890*/  UMOV UR7, 0x10000000 ;  /* 0x1000000000077882 */ /* 0x000fe20000000000 */
[----:B------:R-:W-:Y:S01]  /*88a0*/  ISETP.GT.AND P3, PT, R4, 0x1, PT ;  /* 0x000000010400780c */ /* 0x000fe20003f64270 */
[----:B------:R-:W-:Y:S01]  /*88b0*/  UIADD3 UR13, UR5, 0x6200, URZ ;  /* 0x00006200050d7890 */ /* 0x000fe2000fffe03f */
[----:B------:R-:W-:Y:S01]  /*88c0*/  ISETP.NE.AND P1, PT, R6, 0xa, PT ;  /* 0x0000000a0600780c */ /* 0x000fe20003f25270 */
[----:B------:R-:W-:Y:S01]  /*88d0*/  UIADD3.X UR5, URZ, UR21, URZ, UP0, !UPT ;  /* 0x000000153f057290 */ /* 0x000fe200087fe43f */
[----:B------:R-:W-:Y:S01]  /*88e0*/  IADD3 R14, R14, 0x40, RZ ;  /* 0x000000400e0e7810 */ /* 0x000fe20007ffe0ff */
[----:B------:R-:W-:Y:S01]  /*88f0*/  UIADD3 UR14, UR8, 0x2e200, URZ ;  /* 0x0002e200080e7890 */ /* 0x000fe2000fffe03f */
[----:B------:R-:W-:-:S02]  /*8900*/  SEL R8, RZ, 0x1, P1 ;  /* 0x00000001ff087807 */ /* 0x000fc40000800000 */
[----:B------:R-:W-:Y:S01]  /*8910*/  UMOV UR8, UR13 ;  /* 0x0000000d00087c82 */ /* 0x000fe20008000000 */
[----:B------:R-:W-:Y:S02]  /*8920*/  SEL R6, R6, RZ, P1 ;  /* 0x000000ff06067207 */ /* 0x000fe40000800000 */
[----:B------:R-:W-:Y:S01]  /*8930*/  LOP3.LUT R5, R5, R8, RZ, 0x3c, !PT ;  /* 0x0000000805057212 */ /* 0x000fe200078e3cff */
[----:B------:R1:W-:Y:S02]  /*8940*/  UTMALDG.3D [UR8], [UR4], desc[UR6] ;  /* 0x00000608040075b4 */ /* 0x0003e40008011000 */
[----:B-1----:R-:W-:Y:S01]  /*8950*/  UMOV UR8, UR14 ;  /* 0x0000000e00087c82 */ /* 0x002fe20008000000 */
[----:B------:R-:W-:Y:S02]  /*8960*/  UMOV UR11, UR18 ;  /* 0x00000012000b7c82 */ /* 0x000fe40008000000 */
[----:B------:R1:W-:Y:S02]  /*8970*/  UTMALDG.3D [UR8], [UR22], desc[UR6] ;  /* 0x00000608160075b4 */ /* 0x0003e40008011000 */
[----:B-1----:R-:W-:Y:S05]  /*8980*/  @P3 BRA `(.L_x_154) ;  /* 0xfffffffc00483947 */ /* 0x002fea000383ffff */
.L_x_150:
[----:B------:R-:W-:Y:S05]  /*8990*/  BSYNC B1 ;  /* 0x0000000000017941 */ /* 0x000fea0003800000 */
.L_x_149:
[----:B------:R-:W-:Y:S01]  /*89a0*/  LOP3.LUT P3, RZ, R13, 0xff, RZ, 0xc0, !PT ;  /* 0x000000ff0dff7812 */ /* 0x000fe2000786c0ff */
[----:B------:R-:W-:Y:S01]  /*89b0*/  IMAD.IADD R12, R3, 0x1, R12 ;  /* 0x00000001030c7824 */ /* 0x000fe200078e020c */
[----:B------:R-:W-:Y:S01]  /*89c0*/  IADD3 R16, P4, R16, UR40, RZ ;  /* 0x0000002810107c10 */ /* 0x000fe2000ff9e0ff */
[----:B------:R-:W-:Y:S01]  /*89d0*/  ULDC.64 UR4, c[0x0][0x8f8] ;  /* 0x00023e0000047ab9 */ /* 0x000fe20000000a00 */
[----:B------:R-:W-:Y:S01]  /*89e0*/  BSSY B1, `(.L_x_155) ;  /* 0x000006b000017945 */ /* 0x000fe20003800000 */
[----:B------:R-:W-:Y:S01]  /*89f0*/  IMAD.MOV.U32 R21, RZ, RZ, -0x1 ;  /* 0xffffffffff157424 */ /* 0x000fe200078e00ff */
[----:B------:R-:W-:Y:S01]  /*8a00*/  ISETP.GT.U32.AND P1, PT, R12, 0x9, PT ;  /* 0x000000090c00780c */ /* 0x000fe20003f24070 */
[----:B------:R-:W-:Y:S01]  /*8a10*/  IMAD.MOV.U32 R20, RZ, RZ, -0x1 ;  /* 0xffffffffff147424 */ /* 0x000fe200078e00ff */
[----:B------:R-:W-:Y:S02]  /*8a20*/  IADD3.X R17, R17, UR38, RZ, P4, !PT ;  /* 0x0000002611117c10 */ /* 0x000fe4000a7fe4ff */
[----:B------:R-:W-:-:S02]  /*8a30*/  ISETP.LT.U32.AND P1, PT, R3, 0xa, P1 ;  /* 0x0000000a0300780c */ /* 0x000fc40000f21070 */
[----:B------:R-:W-:Y:S01]  /*8a40*/  PRMT R13, RZ, 0x7610, R13 ;  /* 0x00007610ff0d7816 */ /* 0x000fe2000000000d */
[----:B------:R-:W1:Y:S01]  /*8a50*/  @P3 S2R R5, SR_CgaCtaId ;  /* 0x0000000000053919 */ /* 0x000e620000008800 */
[----:B------:R-:W-:-:S04]  /*8a60*/  @P3 MOV R4, 0x400 ;  /* 0x0000040000043802 */ /* 0x000fc80000000f00 */
[----:B-1----:R-:W-:Y:S01]  /*8a70*/  @P3 LEA R6, R5, R4, 0x18 ;  /* 0x0000000405063211 */ /* 0x002fe200078ec0ff */
[----:B------:R-:W-:-:S03]  /*8a80*/  IMAD.WIDE.U32 R4, R12, -0x33333333, RZ ;  /* 0xcccccccd0c047825 */ /* 0x000fc600078e00ff */
[----:B------:R1:W-:Y:S01]  /*8a90*/  @P3 SYNCS.ARRIVE.TRANS64.A1T0 RZ, [R6+URZ+0xe8], RZ ;  /* 0x0000e8ff06ff39a7 */ /* 0x0003e2000810003f */
[----:B------:R-:W-:Y:S02]  /*8aa0*/  ISETP.GE.U32.AND P3, PT, R3, 0xa, PT ;  /* 0x0000000a0300780c */ /* 0x000fe40003f66070 */
[----:B------:R-:W-:Y:S02]  /*8ab0*/  SHF.R.U32.HI R7, RZ, 0x3, R5 ;  /* 0x00000003ff077819 */ /* 0x000fe40000011605 */
[----:B------:R-:W-:Y:S02]  /*8ac0*/  SEL R5, RZ, 0x1, !P1 ;  /* 0x00000001ff057807 */ /* 0x000fe40004800000 */
[----:B------:R-:W-:Y:S01]  /*8ad0*/  ISETP.GE.U32.AND P1, PT, R16, UR4, PT ;  /* 0x0000000410007c0c */ /* 0x000fe2000bf26070 */
[----:B------:R-:W-:Y:S01]  /*8ae0*/  IMAD R12, R7, -0xa, R12 ;  /* 0xfffffff6070c7824 */ /* 0x000fe200078e020c */
[----:B------:R-:W-:Y:S02]  /*8af0*/  LOP3.LUT R0, R0, R5, RZ, 0x3c, !PT ;  /* 0x0000000500007212 */ /* 0x000fe400078e3cff */
[----:B------:R-:W-:-:S02]  /*8b00*/  ISETP.GE.U32.AND.EX P1, PT, R17, UR5, PT, P1 ;  /* 0x0000000511007c0c */ /* 0x000fc4000bf26110 */
[----:B------:R-:W-:Y:S02]  /*8b10*/  PRMT R4, RZ, 0x7610, R4 ;  /* 0x00007610ff047816 */ /* 0x000fe40000000004 */
[----:B------:R-:W-:Y:S02]  /*8b20*/  @P3 LOP3.LUT R0, R0, 0x1, R7, 0x78, !PT ;  /* 0x0000000100003812 */ /* 0x000fe400078e7807 */
[----:B------:R-:W-:-:S07]  /*8b30*/  MOV R7, 0xffffffff ;  /* 0xffffffff00077802 */ /* 0x000fce0000000f00 */
[----:B-1----:R-:W-:Y:S05]  /*8b40*/  @P1 BRA `(.L_x_156) ;  /* 0x0000000400501947 */ /* 0x002fea0003800000 */
[----:B------:R-:W-:Y:S01]  /*8b50*/  ULDC.64 UR4, c[0x0][0x8d0] ;  /* 0x0002340000047ab9 */ /* 0x000fe20000000a00 */
[----:B------:R-:W1:Y:S01]  /*8b60*/  S2R R15, SR_CTAID.X ;  /* 0x00000000000f7919 */ /* 0x000e620000002500 */
[----:B------:R-:W-:Y:S01]  /*8b70*/  ISETP.NE.U32.AND P1, PT, RZ, UR4, PT ;  /* 0x00000004ff007c0c */ /* 0x000fe2000bf25070 */
[----:B------:R-:W-:Y:S01]  /*8b80*/  ULDC UR7, c[0x0][0x8d8] ;  /* 0x0002360000077ab9 */ /* 0x000fe20000000800 */
[----:B------:R-:W-:Y:S01]  /*8b90*/  IMAD.MOV.U32 R4, RZ, RZ, R16 ;  /* 0x000000ffff047224 */ /* 0x000fe200078e0010 */
[----:B------:R-:W2:Y:S01]  /*8ba0*/  S2R R14, SR_CTAID.Y ;  /* 0x00000000000e7919 */ /* 0x000ea20000002600 */
[----:B------:R-:W-:Y:S01]  /*8bb0*/  ISETP.NE.AND.EX P1, PT, RZ, UR5, PT, P1 ;  /* 0x00000005ff007c0c */ /* 0x000fe2000bf25310 */
[----:B------:R-:W-:-:S12]  /*8bc0*/  IMAD.MOV.U32 R5, RZ, RZ, R17 ;  /* 0x000000ffff057224 */ /* 0x000fd800078e0011 */
[----:B------:R-:W-:Y:S05]  /*8bd0*/  @!P1 BRA `(.L_x_157) ;  /* 0x0000000000289947 */ /* 0x000fea0003800000 */
[----:B------:R-:W-:Y:S02]  /*8be0*/  ULDC UR6, c[0x0][0x8dc] ;  /* 0x0002370000067ab9 */ /* 0x000fe40000000800 */
[----:B------:R-:W-:-:S05]  /*8bf0*/  IADD3 R9, P1, R16, UR6, RZ ;  /* 0x0000000610097c10 */ /* 0x000fca000ff3e0ff */
[----:B------:R-:W-:-:S04]  /*8c00*/  IMAD.X R21, RZ, RZ, R17, P1 ;  /* 0x000000ffff157224 */ /* 0x000fc800008e0611 */
[----:B------:R-:W-:-:S04]  /*8c10*/  IMAD.WIDE.U32 R6, R21, UR4, RZ ;  /* 0x0000000415067c25 */ /* 0x000fc8000f8e00ff */
[----:B------:R-:W-:-:S04]  /*8c20*/  IMAD.WIDE.U32 R6, P1, R9, UR5, R6 ;  /* 0x0000000509067c25 */ /* 0x000fc8000f820006 */
[----:B------:R-:W-:Y:S01]  /*8c30*/  IMAD.WIDE.U32 R8, R9, UR4, RZ ;  /* 0x0000000409087c25 */ /* 0x000fe2000f8e00ff */
[----:B------:R-:W-:-:S03]  /*8c40*/  IADD3.X R5, RZ, RZ, RZ, P1, !PT ;  /* 0x000000ffff057210 */ /* 0x000fc60000ffe4ff */
[----:B------:R-:W-:Y:S01]  /*8c50*/  IMAD.MOV.U32 R4, RZ, RZ, R7 ;  /* 0x000000ffff047224 */ /* 0x000fe200078e0007 */
[----:B------:R-:W-:-:S05]  /*8c60*/  IADD3 RZ, P1, R9, R6, RZ ;  /* 0x0000000609ff7210 */ /* 0x000fca0007f3e0ff */
[----:B------:R-:W-:-:S08]  /*8c70*/  IMAD.WIDE.U32.X R4, R21, UR5, R4, P1 ;  /* 0x0000000515047c25 */ /* 0x000fd000088e0404 */
.L_x_157:
[--C-:B------:R-:W-:Y:S01]  /*8c80*/  SHF.R.U64 R8, R4, UR7, R5.reuse ;  /* 0x0000000704087c19 */ /* 0x100fe20008001205 */
[----:B------:R-:W-:Y:S01]  /*8c90*/  ULDC.64 UR4, c[0x0][0x8c8] ;  /* 0x0002320000047ab9 */ /* 0x000fe20000000a00 */
[----:B------:R-:W-:Y:S01]  /*8ca0*/  SHF.R.U32.HI R4, RZ, UR7, R5 ;  /* 0x00000007ff047c19 */ /* 0x000fe20008011605 */
[----:B------:R-:W3:Y:S01]  /*8cb0*/  LDC R24, c[0x0][0x144] ;  /* 0x00005100ff187b82 */ /* 0x000ee20000000800 */
[----:B------:R-:W-:Y:S01]  /*8cc0*/  IADD3 R7, P1, RZ, -R8, RZ ;  /* 0x80000008ff077210 */ /* 0x000fe20007f3e0ff */
[----:B------:R-:W-:Y:S01]  /*8cd0*/  ULDC.64 UR8, c[0x0][0x8e8] ;  /* 0x00023a0000087ab9 */ /* 0x000fe20000000a00 */
[----:B-1----:R-:W-:Y:S01]  /*8ce0*/  I2FP.F32.U32 R9, R15 ;  /* 0x0000000f00097245 */ /* 0x002fe20000201000 */
[----:B------:R-:W-:Y:S02]  /*8cf0*/  ULDC UR6, c[0x0][0x8b0] ;  /* 0x00022c0000067ab9 */ /* 0x000fe40000000800 */
[----:B------:R-:W-:Y:S01]  /*8d00*/  IMAD.X R4, RZ, RZ, ~R4, P1 ;  /* 0x000000ffff047224 */ /* 0x000fe200008e0e04 */
[----:B------:R-:W-:Y:S01]  /*8d10*/  ISETP.NE.U32.AND P1, PT, RZ, UR8, PT ;  /* 0x00000008ff007c0c */ /* 0x000fe2000bf25070 */
[----:B------:R-:W1:Y:S02]  /*8d20*/  LDC R21, c[0x0][0x148] ;  /* 0x00005200ff157b82 */ /* 0x000e640000000800 */
[----:B------:R-:W-:Y:S01]  /*8d30*/  IMAD R6, R4, UR4, RZ ;  /* 0x0000000404067c24 */ /* 0x000fe2000f8e02ff */
[----:B------:R-:W-:Y:S01]  /*8d40*/  ISETP.NE.AND.EX P1, PT, RZ, UR9, PT, P1 ;  /* 0x00000009ff007c0c */ /* 0x000fe2000bf25310 */
[----:B------:R-:W-:Y:S01]  /*8d50*/  IMAD.WIDE.U32 R4, R7, UR4, R16 ;  /* 0x0000000407047c25 */ /* 0x000fe2000f8e0010 */
[----:B------:R-:W-:-:S03]  /*8d60*/  ULDC UR4, c[0x0][0x150] ;  /* 0x0000540000047ab9 */ /* 0x000fc60000000800 */
[----:B------:R-:W-:Y:S02]  /*8d70*/  IMAD R7, R7, UR5, R6 ;  /* 0x0000000507077c24 */ /* 0x000fe4000f8e0206 */
[----:B------:R-:W-:Y:S01]  /*8d80*/  FMUL R6, R9, UR4 ;  /* 0x0000000409067c20 */ /* 0x000fe20008400000 */
[----:B------:R-:W-:Y:S01]  /*8d90*/  ULDC UR4, c[0x0][0x8c0] ;  /* 0x0002300000047ab9 */ /* 0x000fe20000000800 */
[----:B------:R-:W-:Y:S01]  /*8da0*/  ULDC UR5, c[0x0][0x154] ;  /* 0x0000550000057ab9 */ /* 0x000fe20000000800 */
[----:B------:R-:W-:-:S03]  /*8db0*/  IMAD.IADD R5, R5, 0x1, R7 ;  /* 0x0000000105057824 */ /* 0x000fc600078e0207 */
[----:B------:R-:W4:Y:S02]  /*8dc0*/  F2I.U32.TRUNC.NTZ R6, R6 ;  /* 0x0000000600067305 */ /* 0x000f24000020f000 */
[----:B------:R-:W-:Y:S02]  /*8dd0*/  SHF.R.U64 R9, R4, UR4, R5 ;  /* 0x0000000404097c19 */ /* 0x000fe40008001205 */
[----:B--2---:R-:W-:-:S05]  /*8de0*/  I2FP.F32.U32 R4, R14 ;  /* 0x0000000e00047245 */ /* 0x004fca0000201000 */
[----:B------:R-:W-:Y:S01]  /*8df0*/  FMUL R22, R4, UR5 ;  /* 0x0000000504167c20 */ /* 0x000fe20008400000 */
[----:B------:R-:W-:Y:S01]  /*8e00*/  SHF.R.U32.HI R4, RZ, UR4, R5 ;  /* 0x00000004ff047c19 */ /* 0x000fe20008011605 */
[----:B------:R-:W-:-:S03]  /*8e10*/  ULDC UR4, c[0x0][0x900] ;  /* 0x0002400000047ab9 */ /* 0x000fc60000000800 */
[--C-:B------:R-:W-:Y:S01]  /*8e20*/  SHF.R.U64 R20, R9, UR6, R4.reuse ;  /* 0x0000000609147c19 */ /* 0x100fe20008001204 */
[----:B------:R-:W2:Y:S01]  /*8e30*/  F2I.U32.TRUNC.NTZ R22, R22 ;  /* 0x0000001600167305 */ /* 0x000ea2000020f000 */
[----:B------:R-:W-:Y:S02]  /*8e40*/  SHF.R.U32.HI R5, RZ, UR6, R4 ;  /* 0x00000006ff057c19 */ /* 0x000fe40008011604 */
[----:B----4-:R-:W-:Y:S02]  /*8e50*/  IADD3 R6, -R6, RZ, RZ ;  /* 0x000000ff06067210 */ /* 0x010fe40007ffe1ff */
[--C-:B------:R-:W-:Y:S02]  /*8e60*/  SHF.R.U64 R18, R20, UR4, R5.reuse ;  /* 0x0000000414127c19 */ /* 0x100fe40008001205 */
[----:B------:R-:W-:Y:S01]  /*8e70*/  SHF.R.U32.HI R23, RZ, UR4, R5 ;  /* 0x00000004ff177c19 */ /* 0x000fe20008011605 */
[----:B---3--:R-:W-:Y:S02]  /*8e80*/  IMAD R15, R24, R6, R15 ;  /* 0x00000006180f7224 */ /* 0x008fe400078e020f */
[----:B------:R-:W-:-:S02]  /*8e90*/  IMAD.MOV.U32 R4, RZ, RZ, R18 ;  /* 0x000000ffff047224 */ /* 0x000fc400078e0012 */
[----:B------:R-:W-:Y:S01]  /*8ea0*/  IMAD.MOV.U32 R5, RZ, RZ, R23 ;  /* 0x000000ffff057224 */ /* 0x000fe200078e0017 */
[----:B------:R-:W-:Y:S06]  /*8eb0*/  @!P1 BRA `(.L_x_158) ;  /* 0x0000000000289947 */ /* 0x000fec0003800000 */
[----:B------:R-:W-:Y:S02]  /*8ec0*/  ULDC UR4, c[0x0][0x8f4] ;  /* 0x00023d0000047ab9 */ /* 0x000fe40000000800 */
[----:B------:R-:W-:-:S05]  /*8ed0*/  IADD3 R5, P1, R18, UR4, RZ ;  /* 0x0000000412057c10 */ /* 0x000fca000ff3e0ff */
[----:B------:R-:W-:-:S04]  /*8ee0*/  IMAD.X R23, RZ, RZ, R23, P1 ;  /* 0x000000ffff177224 */ /* 0x000fc800008e0617 */
[----:B------:R-:W-:-:S04]  /*8ef0*/  IMAD.WIDE.U32 R6, R23, UR8, RZ ;  /* 0x0000000817067c25 */ /* 0x000fc8000f8e00ff */
[----:B------:R-:W-:-:S04]  /*8f00*/  IMAD.WIDE.U32 R6, P1, R5, UR9, R6 ;  /* 0x0000000905067c25 */ /* 0x000fc8000f820006 */
[----:B------:R-:W-:-:S04]  /*8f10*/  IMAD.WIDE.U32 R4, R5, UR8, RZ ;  /* 0x0000000805047c25 */ /* 0x000fc8000f8e00ff */
[----:B------:R-:W-:Y:S01]  /*8f20*/  IMAD.MOV.U32 R4, RZ, RZ, R7 ;  /* 0x000000ffff047224 */ /* 0x000fe200078e0007 */
[----:B------:R-:W-:Y:S02]  /*8f30*/  IADD3 RZ, P3, R5, R6, RZ ;  /* 0x0000000605ff7210 */ /* 0x000fe40007f7e0ff */
[----:B------:R-:W-:-:S03]  /*8f40*/  IADD3.X R5, RZ, RZ, RZ, P1, !PT ;  /* 0x000000ffff057210 */ /* 0x000fc60000ffe4ff */
[----:B------:R-:W-:-:S08]  /*8f50*/  IMAD.WIDE.U32.X R4, R23, UR9, R4, P3 ;  /* 0x0000000917047c25 */ /* 0x000fd000098e0404 */
.L_x_158:
[----:B------:R-:W-:Y:S01]  /*8f60*/  ISETP.NE.AND P1, PT, R2, 0x1, PT ;  /* 0x000000010200780c */ /* 0x000fe20003f25270 */
[----:B------:R-:W-:Y:S01]  /*8f70*/  ULDC UR4, c[0x0][0x8f0] ;  /* 0x00023c0000047ab9 */ /* 0x000fe20000000800 */
[----:B------:R-:W-:Y:S01]  /*8f80*/  LOP3.LUT R20, R20, UR16, RZ, 0xc0, !PT ;  /* 0x0000001014147c12 */ /* 0x000fe2000f8ec0ff */
[----:B--2---:R-:W-:Y:S01]  /*8f90*/  IMAD.MOV R22, RZ, RZ, -R22 ;  /* 0x000000ffff167224 */ /* 0x004fe200078e0a16 */
[----:B------:R-:W-:Y:S01]  /*8fa0*/  SHF.R.U64 R5, R4, UR4, R5 ;  /* 0x0000000404057c19 */ /* 0x000fe20008001205 */
[----:B------:R-:W-:Y:S01]  /*8fb0*/  ULDC UR4, c[0x0][0x8e0] ;  /* 0x0002380000047ab9 */ /* 0x000fe20000000800 */
[----:B------:R-:W-:Y:S01]  /*8fc0*/  LOP3.LUT R9, R9, UR15, RZ, 0xc0, !PT ;  /* 0x0000000f09097c12 */ /* 0x000fe2000f8ec0ff */
[----:B------:R-:W-:Y:S01]  /*8fd0*/  ULDC UR5, c[0x0][0x8b8] ;  /* 0x00022e0000057ab9 */ /* 0x000fe20000000800 */
[----:B------:R-:W-:Y:S01]  /*8fe0*/  MOV R4, 0x1 ;  /* 0x0000000100047802 */ /* 0x000fe20000000f00 */
[----:B------:R-:W-:Y:S02]  /*8ff0*/  IMAD.MOV R7, RZ, RZ, -R5 ;  /* 0x000000ffff077224 */ /* 0x000fe400078e0a05 */
[----:B------:R-:W-:-:S02]  /*9000*/  IMAD R20, R5, UR17, R20 ;  /* 0x0000001105147c24 */ /* 0x000fc4000f8e0214 */
[----:B-1----:R-:W-:Y:S02]  /*9010*/  @P1 IMAD R15, R21, R22, R14 ;  /* 0x00000016150f1224 */ /* 0x002fe400078e020e */
[----:B------:R-:W-:Y:S01]  /*9020*/  IMAD R18, R7, UR4, R18 ;  /* 0x0000000407127c24 */ /* 0x000fe2000f8e0212 */
[----:B------:R-:W-:Y:S01]  /*9030*/  ULDC UR4, c[0x0][0x8a8] ;  /* 0x00022a0000047ab9 */ /* 0x000fe20000000800 */
[----:B------:R-:W-:Y:S02]  /*9040*/  IMAD R15, R20, UR5, R15 ;  /* 0x00000005140f7c24 */ /* 0x000fe4000f8e020f */
[----:B------:R-:W-:Y:S02]  /*9050*/  IMAD R18, R18, UR4, R9 ;  /* 0x0000000412127c24 */ /* 0x000fe4000f8e0209 */
[----:B------:R-:W-:-:S03]  /*9060*/  IMAD.MOV.U32 R7, RZ, RZ, R8 ;  /* 0x000000ffff077224 */ /* 0x000fc600078e0008 */
[----:B------:R-:W-:Y:S02]  /*9070*/  SEL R20, R18, R15, !P1 ;  /* 0x0000000f12147207 */ /* 0x000fe40004800000 */
[----:B------:R-:W-:-:S07]  /*9080*/  SEL R21, R15, R18, !P1 ;  /* 0x000000120f157207 */ /* 0x000fce0004800000 */
.L_x_156:
[----:B------:R-:W-:Y:S05]  /*9090*/  BSYNC B1 ;  /* 0x0000000000017941 */ /* 0x000fea0003800000 */
.L_x_155:
[----:B------:R-:W-:-:S13]  /*90a0*/  LOP3.LUT P1, RZ, R4, 0xff, RZ, 0xc0, !PT ;  /* 0x000000ff04ff7812 */ /* 0x000fda000782c0ff */
[----:B------:R-:W-:Y:S05]  /*90b0*/  @P1 BRA `(.L_x_159) ;  /* 0xfffffff400481947 */ /* 0x000fea000383ffff */
[----:B------:R-:W-:Y:S05]  /*90c0*/  BSYNC B0 ;  /* 0x0000000000007941 */ /* 0x000fea0003800000 */
.L_x_147:
[----:B------:R-:W-:-:S03]  /*90d0*/  UMOV UR4, 0xffffffff ;  /* 0xffffffff00047882 */ /* 0x000fc60000000000 */
[----:B------:R-:W-:Y:S05]  /*90e0*/  BRA.DIV UR4, `(.L_x_160) ;  /* 0x0000000a04f87947 */ /* 0x000fea000b800000 */
[----:B------:R-:W-:-:S13]  /*90f0*/  ELECT P6, URZ, PT ;  /* 0x00000000003f782f */ /* 0x000fda00038c0000 */
.L_x_191:
[----:B------:R-:W-:Y:S04]  /*9100*/  BSSY B0, `(.L_x_161) ;  /* 0x0000061000007945 */ /* 0x000fe80003800000 */
[----:B------:R-:W-:Y:S05]  /*9110*/  @!P6 BRA `(.L_x_162) ;  /* 0x00000004007ce947 */ /* 0x000fea0003800000 */
[----:B------:R-:W-:-:S04]  /*9120*/  LOP3.LUT R19, R19, 0x2, RZ, 0xfc, !PT ;  /* 0x0000000213137812 */ /* 0x000fc800078efcff */
[----:B------:R-:W-:-:S13]  /*9130*/  ISETP.NE.AND P0, PT, R19, 0x3, PT ;  /* 0x000000031300780c */ /* 0x000fda0003f05270 */
[----:B------:R-:W-:Y:S05]  /*9140*/  @!P0 BRA `(.L_x_163) ;  /* 0x0000000000048947 */ /* 0x000fea0003800000 */
[----:B------:R-:W-:Y:S01]  /*9150*/  BPT.TRAP 0x1 ;  /* 0x000000040000795c */ /* 0x000fe20000300000 */
.L_x_163:
[----:B------:R-:W1:Y:S01]  /*9160*/  S2R R3, SR_CgaCtaId ;  /* 0x0000000000037919 */ /* 0x000e620000008800 */
[----:B------:R-:W-:-:S04]  /*9170*/  MOV R2, 0x400 ;  /* 0x0000040000027802 */ /* 0x000fc80000000f00 */
[----:B-1----:R-:W-:Y:S02]  /*9180*/  LEA R3, R3, R2, 0x18 ;  /* 0x0000000203037211 */ /* 0x002fe400078ec0ff */
[----:B------:R-:W-:-:S03]  /*9190*/  SHF.L.U32 R2, R0, 0x1f, RZ ;  /* 0x0000001f00027819 */ /* 0x000fc600000006ff */
[----:B------:R-:W-:-:S04]  /*91a0*/  VIADD R3, R3, 0x50 ;  /* 0x0000005003037836 */ /* 0x000fc80000000000 */
[C---:B------:R-:W-:Y:S01]  /*91b0*/  IMAD R7, R12.reuse, 0x8, R3 ;  /* 0x000000080c077824 */ /* 0x040fe200078e0203 */
[----:B------:R-:W-:-:S03]  /*91c0*/  IADD3 R12, R12, 0x1, RZ ;  /* 0x000000010c0c7810 */ /* 0x000fc60007ffe0ff */
[----:B------:R-:W1:Y:S01]  /*91d0*/  SYNCS.PHASECHK.TRANS64.TRYWAIT P0, [R7+URZ], R2 ;  /* 0x00000002070075a7 */ /* 0x000e62000800017f */
[----:B------:R-:W-:-:S04]  /*91e0*/  ISETP.NE.AND P1, PT, R12, 0xa, PT ;  /* 0x0000000a0c00780c */ /* 0x000fc80003f25270 */
[----:B------:R-:W-:Y:S02]  /*91f0*/  SEL R5, RZ, 0x1, P1 ;  /* 0x00000001ff057807 */ /* 0x000fe40000800000 */
[----:B------:R-:W-:Y:S02]  /*9200*/  SEL R12, R12, RZ, P1 ;  /* 0x000000ff0c0c7207 */ /* 0x000fe40000800000 */
[----:B------:R-:W-:-:S03]  /*9210*/  LOP3.LUT R5, R0, R5, RZ, 0x3c, !PT ;  /* 0x0000000500057212 */ /* 0x000fc600078e3cff */
[----:B------:R-:W-:Y:S01]  /*9220*/  IMAD R9, R12, 0x8, R3 ;  /* 0x000000080c097824 */ /* 0x000fe200078e0203 */
[----:B------:R-:W-:Y:S01]  /*9230*/  SHF.L.U32 R4, R5, 0x1f, RZ ;  /* 0x0000001f05047819 */ /* 0x000fe200000006ff */
[----:B-1----:R-:W-:Y:S06]  /*9240*/  @!P0 BRA `(.L_x_164) ;  /* 0x0000000800c08947 */ /* 0x002fec0003800000 */
.L_x_192:
[----:B------:R-:W2:Y:S01]  /*9250*/  SYNCS.PHASECHK.TRANS64.TRYWAIT P0, [R9+URZ], R4 ;  /* 0x00000004090075a7 */ /* 0x000ea2000800017f */
[----:B------:R-:W-:-:S05]  /*9260*/  VIADD R0, R12, 0x1 ;  /* 0x000000010c007836 */ /* 0x000fca0000000000 */
[----:B------:R-:W-:-:S04]  /*9270*/  ISETP.NE.AND P1, PT, R0, 0xa, PT ;  /* 0x0000000a0000780c */ /* 0x000fc80003f25270 */
[----:B-1----:R-:W-:Y:S02]  /*9280*/  SEL R2, RZ, 0x1, P1 ;  /* 0x00000001ff027807 */ /* 0x002fe40000800000 */
[----:B------:R-:W-:Y:S02]  /*9290*/  SEL R0, R0, RZ, P1 ;  /* 0x000000ff00007207 */ /* 0x000fe40000800000 */
[----:B------:R-:W-:-:S03]  /*92a0*/  LOP3.LUT R7, R5, R2, RZ, 0x3c, !PT ;  /* 0x0000000205077212 */ /* 0x000fc600078e3cff */
[----:B------:R-:W-:Y:S01]  /*92b0*/  IMAD R6, R0, 0x8, R3 ;  /* 0x0000000800067824 */ /* 0x000fe200078e0203 */
[----:B------:R-:W-:Y:S01]  /*92c0*/  SHF.L.U32 R5, R7, 0x1f, RZ ;  /* 0x0000001f07057819 */ /* 0x000fe200000006ff */
[----:B--2---:R-:W-:Y:S06]  /*92d0*/  @!P0 BRA `(.L_x_165) ;  /* 0x0000000800b08947 */ /* 0x004fec0003800000 */
.L_x_193:
[----:B------:R-:W2:Y:S01]  /*92e0*/  SYNCS.PHASECHK.TRANS64.TRYWAIT P0, [R6+URZ], R5 ;  /* 0x00000005060075a7 */ /* 0x000ea2000800017f */
[----:B------:R-:W-:-:S04]  /*92f0*/  IADD3 R0, R0, 0x1, RZ ;  /* 0x0000000100007810 */ /* 0x000fc80007ffe0ff */
[----:B------:R-:W-:-:S04]  /*9300*/  ISETP.NE.AND P1, PT, R0, 0xa, PT ;  /* 0x0000000a0000780c */ /* 0x000fc80003f25270 */
[----:B------:R-:W-:Y:S02]  /*9310*/  SEL R2, RZ, 0x1, P1 ;  /* 0x00000001ff027807 */ /* 0x000fe40000800000 */
[----:B------:R-:W-:Y:S02]  /*9320*/  SEL R0, R0, RZ, P1 ;  /* 0x000000ff00007207 */ /* 0x000fe40000800000 */
[----:B------:R-:W-:-:S03]  /*9330*/  LOP3.LUT R7, R7, R2, RZ, 0x3c, !PT ;  /* 0x0000000207077212 */ /* 0x000fc600078e3cff */
[----:B-1----:R-:W-:Y:S01]  /*9340*/  IMAD R9, R0, 0x8, R3 ;  /* 0x0000000800097824 */ /* 0x002fe200078e0203 */
[----:B------:R-:W-:Y:S01]  /*9350*/  SHF.L.U32 R4, R7, 0x1f, RZ ;  /* 0x0000001f07047819 */ /* 0x000fe200000006ff */
[----:B--2---:R-:W-:Y:S06]  /*9360*/  @!P0 BRA `(.L_x_166) ;  /* 0x0000000800a08947 */ /* 0x004fec0003800000 */
.L_x_194:
[----:B------:R-:W2:Y:S01]  /*9370*/  SYNCS.PHASECHK.TRANS64.TRYWAIT P0, [R9+URZ], R4 ;  /* 0x00000004090075a7 */ /* 0x000ea2000800017f */
[----:B------:R-:W-:-:S05]  /*9380*/  VIADD R0, R0, 0x1 ;  /* 0x0000000100007836 */ /* 0x000fca0000000000 */
[----:B------:R-:W-:-:S04]  /*9390*/  ISETP.NE.AND P1, PT, R0, 0xa, PT ;  /* 0x0000000a0000780c */ /* 0x000fc80003f25270 */
[----:B------:R-:W-:Y:S02]  /*93a0*/  SEL R2, RZ, 0x1, P1 ;  /* 0x00000001ff027807 */ /* 0x000fe40000800000 */
[----:B------:R-:W-:Y:S02]  /*93b0*/  SEL R0, R0, RZ, P1 ;  /* 0x000000ff00007207 */ /* 0x000fe40000800000 */
[----:B------:R-:W-:-:S03]  /*93c0*/  LOP3.LUT R7, R7, R2, RZ, 0x3c, !PT ;  /* 0x0000000207077212 */ /* 0x000fc600078e3cff */
[----:B-1----:R-:W-:Y:S01]  /*93d0*/  IMAD R6, R0, 0x8, R3 ;  /* 0x0000000800067824 */ /* 0x002fe200078e0203 */
[----:B------:R-:W-:Y:S01]  /*93e0*/  SHF.L.U32 R5, R7, 0x1f, RZ ;  /* 0x0000001f07057819 */ /* 0x000fe200000006ff */
[----:B--2---:R-:W-:Y:S06]  /*93f0*/  @!P0 BRA `(.L_x_167) ;  /* 0x0000000800908947 */ /* 0x004fec0003800000 */
.L_x_195:
        /* <DEDUP_REMOVED lines=9> */
.L_x_196:
        /* <DEDUP_REMOVED lines=9> */
.L_x_197:
        /* <DEDUP_REMOVED lines=9> */
.L_x_198:
        /* <DEDUP_REMOVED lines=9> */
.L_x_199:
[----:B------:R-:W2:Y:S01]  /*9640*/  SYNCS.PHASECHK.TRANS64.TRYWAIT P0, [R6+URZ], R5 ;  /* 0x00000005060075a7 */ /* 0x000ea2000800017f */
[----:B------:R-:W-:-:S04]  /*9650*/  IADD3 R0, R0, 0x1, RZ ;  /* 0x0000000100007810 */ /* 0x000fc80007ffe0ff */
[----:B------:R-:W-:-:S04]  /*9660*/  ISETP.NE.AND P1, PT, R0, 0xa, PT ;  /* 0x0000000a0000780c */ /* 0x000fc80003f25270 */
[----:B------:R-:W-:Y:S02]  /*9670*/  SEL R2, RZ, 0x1, P1 ;  /* 0x00000001ff027807 */ /* 0x000fe40000800000 */
[----:B------:R-:W-:Y:S02]  /*9680*/  SEL R0, R0, RZ, P1 ;  /* 0x000000ff00007207 */ /* 0x000fe40000800000 */
[----:B------:R-:W-:Y:S01]  /*9690*/  LOP3.LUT R2, R7, R2, RZ, 0x3c, !PT ;  /* 0x0000000207027212 */ /* 0x000fe200078e3cff */
[----:B--2---:R-:W-:Y:S06]  /*96a0*/  @!P0 BRA `(.L_x_172) ;  /* 0x0000000800488947 */ /* 0x004fec0003800000 */
.L_x_200:
[----:B------:R-:W-:Y:S01]  /*96b0*/  IMAD R3, R0, 0x8, R3 ;  /* 0x0000000800037824 */ /* 0x000fe200078e0203 */
[----:B------:R-:W-:-:S07]  /*96c0*/  SHF.L.U32 R0, R2, 0x1f, RZ ;  /* 0x0000001f02007819 */ /* 0x000fce00000006ff */
.L_x_173:
[----:B---3--:R3:W4:Y:S02]  /*96d0*/  SYNCS.PHASECHK.TRANS64.TRYWAIT P0, [R3+URZ], R0 ;  /* 0x00000000030075a7 */ /* 0x008724000800017f */
[----:B----4-:R-:W-:Y:S05]  /*96e0*/  @!P0 NANOSLEEP.SYNCS 0x989680 ;  /* 0x009896800000895d */ /* 0x010fea0003900000 */
[----:B------:R-:W4:Y:S02]  /*96f0*/  @!P0 SYNCS.PHASECHK.TRANS64 P0, [R3+URZ], R0 ;  /* 0x00000000030085a7 */ /* 0x000f24000800007f */
[----:B----4-:R-:W-:Y:S05]  /*9700*/  @!P0 BRA `(.L_x_173) ;  /* 0xfffffffc00f08947 */ /* 0x010fea000383ffff */
.L_x_162:
[----:B------:R-:W-:Y:S05]  /*9710*/  BSYNC B0 ;  /* 0x0000000000007941 */ /* 0x000fea0003800000 */
.L_x_161:
[----:B------:R-:W-:Y:S05]  /*9720*/  EXIT ;  /* 0x000000000000794d */ /* 0x000fea0003800000 */
.L_x_20:
[----:B--2---:R-:W-:-:S04]  /*9730*/  IMAD.U32 R3, RZ, RZ, UR5 ;  /* 0x00000005ff037e24 */ /* 0x004fc8000f8e00ff */
[----:B------:R2:W3:Y:S03]  /*9740*/  SYNCS.PHASECHK.TRANS64.TRYWAIT P0, [R3+URZ], R0 ;  /* 0x00000000030075a7 */ /* 0x0004e6000800017f */
[----:B---3--:R-:W-:Y:S05]  /*9750*/  @!P0 NANOSLEEP.SYNCS 0x989680 ;  /* 0x009896800000895d */ /* 0x008fea0003900000 */
[----:B------:R-:W3:Y:S02]  /*9760*/  @!P0 SYNCS.PHASECHK.TRANS64 P0, [R3+URZ], R0 ;  /* 0x00000000030085a7 */ /* 0x000ee4000800007f */
[----:B---3--:R-:W-:Y:S05]  /*9770*/  @!P0 BRA `(.L_x_20) ;  /* 0xfffffffc00ec8947 */ /* 0x008fea000383ffff */
[----:B------:R-:W-:Y:S05]  /*9780*/  BRA `(.L_x_19) ;  /* 0xffffff8000ec7947 */ /* 0x000fea000383ffff */
.L_x_26:
[----:B--2---:R-:W-:-:S04]  /*9790*/  IMAD.U32 R4, RZ, RZ, UR8 ;  /* 0x00000008ff047e24 */ /* 0x004fc8000f8e00ff */
[----:B------:R2:W3:Y:S03]  /*97a0*/  SYNCS.PHASECHK.TRANS64.TRYWAIT P0, [R4+URZ], R3 ;  /* 0x00000003040075a7 */ /* 0x0004e6000800017f */
[----:B---3--:R-:W-:Y:S05]  /*97b0*/  @!P0 NANOSLEEP.SYNCS 0x989680 ;  /* 0x009896800000895d */ /* 0x008fea0003900000 */
[----:B------:R-:W3:Y:S02]  /*97c0*/  @!P0 SYNCS.PHASECHK.TRANS64 P0, [R4+URZ], R3 ;  /* 0x00000003040085a7 */ /* 0x000ee4000800007f */
[----:B---3--:R-:W-:Y:S05]  /*97d0*/  @!P0 BRA `(.L_x_26) ;  /* 0xfffffffc00ec8947 */ /* 0x008fea000383ffff */
[----:B------:R-:W-:Y:S05]  /*97e0*/  BRA `(.L_x_25) ;  /* 0xffffff8c00647947 */ /* 0x000fea000383ffff */
.L_x_52:
[----:B-1----:R1:W2:Y:S02]  /*97f0*/  SYNCS.PHASECHK.TRANS64.TRYWAIT P1, [R24+URZ+0xa0], R7 ;  /* 0x0000a007180075a7 */ /* 0x0022a4000802017f */
[----:B--2---:R-:W-:Y:S05]  /*9800*/  @!P1 NANOSLEEP.SYNCS 0x989680 ;  /* 0x009896800000995d */ /* 0x004fea0003900000 */
[----:B------:R-:W2:Y:S02]  /*9810*/  @!P1 SYNCS.PHASECHK.TRANS64 P1, [R24+URZ+0xa0], R7 ;  /* 0x0000a007180095a7 */ /* 0x000ea4000802007f */
[----:B--2---:R-:W-:Y:S05]  /*9820*/  @!P1 BRA `(.L_x_52) ;  /* 0xfffffffc00f09947 */ /* 0x004fea000383ffff */
[----:B------:R-:W-:Y:S05]  /*9830*/  BRA `(.L_x_174) ;  /* 0xffffffa400f07947 */ /* 0x000fea000383ffff */
.L_x_63:
[----:B-1----:R1:W2:Y:S02]  /*9840*/  SYNCS.PHASECHK.TRANS64.TRYWAIT P2, [R21+URZ+0xa0], R20 ;  /* 0x0000a014150075a7 */ /* 0x0022a4000804017f */
[----:B--2---:R-:W-:Y:S05]  /*9850*/  @!P2 NANOSLEEP.SYNCS 0x989680 ;  /* 0x009896800000a95d */ /* 0x004fea0003900000 */
[----:B------:R-:W2:Y:S02]  /*9860*/  @!P2 SYNCS.PHASECHK.TRANS64 P2, [R21+URZ+0xa0], R20 ;  /* 0x0000a0141500a5a7 */ /* 0x000ea4000804007f */
[----:B--2---:R-:W-:Y:S05]  /*9870*/  @!P2 BRA `(.L_x_63) ;  /* 0xfffffffc00f0a947 */ /* 0x004fea000383ffff */
[----:B------:R-:W-:Y:S05]  /*9880*/  BRA `(.L_x_175) ;  /* 0xffffffb000887947 */ /* 0x000fea000383ffff */
.L_x_74:
[----:B-1----:R1:W2:Y:S02]  /*9890*/  SYNCS.PHASECHK.TRANS64.TRYWAIT P2, [R15+URZ+0xa0], R20 ;  /* 0x0000a0140f0075a7 */ /* 0x0022a4000804017f */
[----:B--2---:R-:W-:Y:S05]  /*98a0*/  @!P2 NANOSLEEP.SYNCS 0x989680 ;  /* 0x009896800000a95d */ /* 0x004fea0003900000 */
[----:B------:R-:W2:Y:S02]  /*98b0*/  @!P2 SYNCS.PHASECHK.TRANS64 P2, [R15+URZ+0xa0], R20 ;  /* 0x0000a0140f00a5a7 */ /* 0x000ea4000804007f */
[----:B--2---:R-:W-:Y:S05]  /*98c0*/  @!P2 BRA `(.L_x_74) ;  /* 0xfffffffc00f0a947 */ /* 0x004fea000383ffff */
[----:B------:R-:W-:Y:S05]  /*98d0*/  BRA `(.L_x_176) ;  /* 0xffffffb800a87947 */ /* 0x000fea000383ffff */
.L_x_85:
[----:B-1----:R1:W2:Y:S02]  /*98e0*/  SYNCS.PHASECHK.TRANS64.TRYWAIT P2, [R15+URZ+0xa0], R6 ;  /* 0x0000a0060f0075a7 */ /* 0x0022a4000804017f */
[----:B--2---:R-:W-:Y:S05]  /*98f0*/  @!P2 NANOSLEEP.SYNCS 0x989680 ;  /* 0x009896800000a95d */ /* 0x004fea0003900000 */
[----:B------:R-:W2:Y:S02]  /*9900*/  @!P2 SYNCS.PHASECHK.TRANS64 P2, [R15+URZ+0xa0], R6 ;  /* 0x0000a0060f00a5a7 */ /* 0x000ea4000804007f */
[----:B--2---:R-:W-:Y:S05]  /*9910*/  @!P2 BRA `(.L_x_85) ;  /* 0xfffffffc00f0a947 */ /* 0x004fea000383ffff */
[----:B------:R-:W-:Y:S05]  /*9920*/  BRA `(.L_x_177) ;  /* 0xffffffc000c87947 */ /* 0x000fea000383ffff */
.L_x_101:
[----:B-1----:R-:W-:-:S04]  /*9930*/  MOV R6, UR4 ;  /* 0x0000000400067c02 */ /* 0x002fc80008000f00 */
[----:B------:R1:W2:Y:S03]  /*9940*/  SYNCS.PHASECHK.TRANS64.TRYWAIT P0, [R6+URZ+0xe8], R3 ;  /* 0x0000e803060075a7 */ /* 0x0002a6000800017f */
[----:B--2---:R-:W-:Y:S05]  /*9950*/  @!P0 NANOSLEEP.SYNCS 0x989680 ;  /* 0x009896800000895d */ /* 0x004fea0003900000 */
[----:B------:R-:W2:Y:S02]  /*9960*/  @!P0 SYNCS.PHASECHK.TRANS64 P0, [R6+URZ+0xe8], R3 ;  /* 0x0000e803060085a7 */ /* 0x000ea4000800007f */
[----:B--2---:R-:W-:Y:S05]  /*9970*/  @!P0 BRA `(.L_x_101) ;  /* 0xfffffffc00ec8947 */ /* 0x004fea000383ffff */
[----:B------:R-:W-:Y:S05]  /*9980*/  BRA `(.L_x_100) ;  /* 0xffffffd800287947 */ /* 0x000fea000383ffff */
.L_x_110:
[----:B-1----:R-:W-:-:S04]  /*9990*/  IMAD.U32 R5, RZ, RZ, UR4 ;  /* 0x00000004ff057e24 */ /* 0x002fc8000f8e00ff */
[----:B------:R1:W2:Y:S03]  /*99a0*/  SYNCS.PHASECHK.TRANS64.TRYWAIT P1, [R5+URZ+0xc0], R4 ;  /* 0x0000c004050075a7 */ /* 0x0002a6000802017f */
[----:B--2---:R-:W-:Y:S05]  /*99b0*/  @!P1 NANOSLEEP.SYNCS 0x989680 ;  /* 0x009896800000995d */ /* 0x004fea0003900000 */
[----:B------:R-:W2:Y:S02]  /*99c0*/  @!P1 SYNCS.PHASECHK.TRANS64 P1, [R5+URZ+0xc0], R4 ;  /* 0x0000c004050095a7 */ /* 0x000ea4000802007f */
[----:B--2---:R-:W-:Y:S05]  /*99d0*/  @!P1 BRA `(.L_x_110) ;  /* 0xfffffffc00ec9947 */ /* 0x004fea000383ffff */
[----:B------:R-:W-:Y:S05]  /*99e0*/  BRA `(.L_x_178) ;  /* 0xffffffdc00107947 */ /* 0x000fea000383ffff */
.L_x_116:
[----:B-12---:R-:W-:-:S04]  /*99f0*/  IMAD.U32 R5, RZ, RZ, UR4 ;  /* 0x00000004ff057e24 */ /* 0x006fc8000f8e00ff */
[----:B------:R1:W2:Y:S03]  /*9a00*/  SYNCS.PHASECHK.TRANS64.TRYWAIT P1, [R5+URZ+0xc8], R4 ;  /* 0x0000c804050075a7 */ /* 0x0002a6000802017f */
[----:B--2---:R-:W-:Y:S05]  /*9a10*/  @!P1 NANOSLEEP.SYNCS 0x989680 ;  /* 0x009896800000995d */ /* 0x004fea0003900000 */
[----:B------:R-:W2:Y:S02]  /*9a20*/  @!P1 SYNCS.PHASECHK.TRANS64 P1, [R5+URZ+0xc8], R4 ;  /* 0x0000c804050095a7 */ /* 0x000ea4000802007f */
[----:B--2---:R-:W-:Y:S05]  /*9a30*/  @!P1 BRA `(.L_x_116) ;  /* 0xfffffffc00ec9947 */ /* 0x004fea000383ffff */
[----:B------:R-:W-:Y:S05]  /*9a40*/  BRA `(.L_x_179) ;  /* 0xffffffdc00587947 */ /* 0x000fea000383ffff */
.L_x_122:
[----:B-123--:R-:W-:-:S04]  /*9a50*/  IMAD.U32 R5, RZ, RZ, UR4 ;  /* 0x00000004ff057e24 */ /* 0x00efc8000f8e00ff */
[----:B------:R1:W2:Y:S03]  /*9a60*/  SYNCS.PHASECHK.TRANS64.TRYWAIT P1, [R5+URZ+0xd0], R4 ;  /* 0x0000d004050075a7 */ /* 0x0002a6000802017f */
[----:B--2---:R-:W-:Y:S05]  /*9a70*/  @!P1 NANOSLEEP.SYNCS 0x989680 ;  /* 0x009896800000995d */ /* 0x004fea0003900000 */
[----:B------:R-:W2:Y:S02]  /*9a80*/  @!P1 SYNCS.PHASECHK.TRANS64 P1, [R5+URZ+0xd0], R4 ;  /* 0x0000d004050095a7 */ /* 0x000ea4000802007f */
[----:B--2---:R-:W-:Y:S05]  /*9a90*/  @!P1 BRA `(.L_x_122) ;  /* 0xfffffffc00ec9947 */ /* 0x004fea000383ffff */
[----:B------:R-:W-:Y:S05]  /*9aa0*/  BRA `(.L_x_180) ;  /* 0xffffffdc00ac7947 */ /* 0x000fea000383ffff */
.L_x_128:
[----:B-1234-:R-:W-:-:S04]  /*9ab0*/  MOV R5, UR4 ;  /* 0x0000000400057c02 */ /* 0x01efc80008000f00 */
[----:B------:R1:W2:Y:S03]  /*9ac0*/  SYNCS.PHASECHK.TRANS64.TRYWAIT P1, [R5+URZ+0xd8], R4 ;  /* 0x0000d804050075a7 */ /* 0x0002a6000802017f */
[----:B--2---:R-:W-:Y:S05]  /*9ad0*/  @!P1 NANOSLEEP.SYNCS 0x989680 ;  /* 0x009896800000995d */ /* 0x004fea0003900000 */
[----:B------:R-:W2:Y:S02]  /*9ae0*/  @!P1 SYNCS.PHASECHK.TRANS64 P1, [R5+URZ+0xd8], R4 ;  /* 0x0000d804050095a7 */ /* 0x000ea4000802007f */
[----:B--2---:R-:W-:Y:S05]  /*9af0*/  @!P1 BRA `(.L_x_128) ;  /* 0xfffffffc00ec9947 */ /* 0x004fea000383ffff */
[----:B------:R-:W-:Y:S05]  /*9b00*/  BRA `(.L_x_181) ;  /* 0xffffffdc00f47947 */ /* 0x000fea000383ffff */
.L_x_140:
[----:B-1----:R1:W2:Y:S02]  /*9b10*/  SYNCS.PHASECHK.TRANS64.TRYWAIT P0, [R5+URZ+0xc0], R0 ;  /* 0x0000c000050075a7 */ /* 0x0022a4000800017f */
[----:B--2---:R-:W-:Y:S05]  /*9b20*/  @!P0 NANOSLEEP.SYNCS 0x989680 ;  /* 0x009896800000895d */ /* 0x004fea0003900000 */
[----:B------:R-:W2:Y:S02]  /*9b30*/  @!P0 SYNCS.PHASECHK.TRANS64 P0, [R5+URZ+0xc0], R0 ;  /* 0x0000c000050085a7 */ /* 0x000ea4000800007f */
[----:B--2---:R-:W-:Y:S05]  /*9b40*/  @!P0 BRA `(.L_x_140) ;  /* 0xfffffffc00f08947 */ /* 0x004fea000383ffff */
[----:B------:R-:W-:Y:S05]  /*9b50*/  BRA `(.L_x_182) ;  /* 0xffffffe400f47947 */ /* 0x000fea000383ffff */
.L_x_142:
[----:B--2---:R2:W3:Y:S02]  /*9b60*/  SYNCS.PHASECHK.TRANS64.TRYWAIT P0, [R5+URZ+0xc8], R0 ;  /* 0x0000c800050075a7 */ /* 0x0044e4000800017f */
[----:B---3--:R-:W-:Y:S05]  /*9b70*/  @!P0 NANOSLEEP.SYNCS 0x989680 ;  /* 0x009896800000895d */ /* 0x008fea0003900000 */
[----:B------:R-:W3:Y:S02]  /*9b80*/  @!P0 SYNCS.PHASECHK.TRANS64 P0, [R5+URZ+0xc8], R0 ;  /* 0x0000c800050085a7 */ /* 0x000ee4000800007f */
[----:B---3--:R-:W-:Y:S05]  /*9b90*/  @!P0 BRA `(.L_x_142) ;  /* 0xfffffffc00f08947 */ /* 0x008fea000383ffff */
[----:B------:R-:W-:Y:S05]  /*9ba0*/  BRA `(.L_x_183) ;  /* 0xffffffe400f07947 */ /* 0x000fea000383ffff */
.L_x_144:
[----:B---3--:R3:W4:Y:S02]  /*9bb0*/  SYNCS.PHASECHK.TRANS64.TRYWAIT P0, [R5+URZ+0xd0], R0 ;  /* 0x0000d000050075a7 */ /* 0x008724000800017f */
[----:B----4-:R-:W-:Y:S05]  /*9bc0*/  @!P0 NANOSLEEP.SYNCS 0x989680 ;  /* 0x009896800000895d */ /* 0x010fea0003900000 */
[----:B------:R-:W4:Y:S02]  /*9bd0*/  @!P0 SYNCS.PHASECHK.TRANS64 P0, [R5+URZ+0xd0], R0 ;  /* 0x0000d000050085a7 */ /* 0x000f24000800007f */
[----:B----4-:R-:W-:Y:S05]  /*9be0*/  @!P0 BRA `(.L_x_144) ;  /* 0xfffffffc00f08947 */ /* 0x010fea000383ffff */
[----:B------:R-:W-:Y:S05]  /*9bf0*/  BRA `(.L_x_184) ;  /* 0xffffffe400ec7947 */ /* 0x000fea000383ffff */
.L_x_148:
[----:B------:R-:W-:Y:S01]  /*9c00*/  BSSY B1, `(.L_x_185) ;  /* 0x0000006000017945 */ /* 0x000fe20003800000 */
[----:B------:R-:W-:-:S07]  /*9c10*/  IMAD.MOV.U32 R15, RZ, RZ, -0x1 ;  /* 0xffffffffff0f7424 */ /* 0x000fce00078e00ff */
[----:B------:R-:W-:Y:S05]  /*9c20*/  WARPSYNC.COLLECTIVE R15, `(.L_x_186) ;  /* 0x000000000f0c7348 */ /* 0x000fea0003c00000 */
[----:B------:R-:W-:Y:S02]  /*9c30*/  ELECT P6, UR62, PT ;  /* 0x00000000003e782f */ /* 0x000fe400038c0000 */
[----:B------:R-:W-:Y:S01]  /*9c40*/  MOV R14, UR62 ;  /* 0x0000003e000e7c02 */ /* 0x000fe20008000f00 */
[----:B------:R-:W-:Y:S10]  /*9c50*/  ENDCOLLECTIVE ;  /* 0x000000000000791b */ /* 0x000ff40003800000 */
.L_x_186:
[----:B------:R-:W-:Y:S05]  /*9c60*/  BSYNC B1 ;  /* 0x0000000000017941 */ /* 0x000fea0003800000 */
.L_x_185:
[----:B------:R-:W-:Y:S05]  /*9c70*/  BRA `(.L_x_187) ;  /* 0xffffffe800647947 */ /* 0x000fea000383ffff */
.L_x_151:
[----:B--2---:R2:W3:Y:S02]  /*9c80*/  SYNCS.PHASECHK.TRANS64.TRYWAIT P1, [R15+URZ+0x50], R8 ;  /* 0x000050080f0075a7 */ /* 0x0044e4000802017f */
[----:B---3--:R-:W-:Y:S05]  /*9c90*/  @!P1 NANOSLEEP.SYNCS 0x989680 ;  /* 0x009896800000995d */ /* 0x008fea0003900000 */
[----:B------:R-:W3:Y:S02]  /*9ca0*/  @!P1 SYNCS.PHASECHK.TRANS64 P1, [R15+URZ+0x50], R8 ;  /* 0x000050080f0095a7 */ /* 0x000ee4000802007f */
[----:B---3--:R-:W-:Y:S05]  /*9cb0*/  @!P1 BRA `(.L_x_151) ;  /* 0xfffffffc00f09947 */ /* 0x008fea000383ffff */
[----:B------:R-:W-:Y:S05]  /*9cc0*/  BRA `(.L_x_188) ;  /* 0xffffffe800987947 */ /* 0x000fea000383ffff */
.L_x_160:
[----:B------:R-:W-:Y:S01]  /*9cd0*/  BSSY B0, `(.L_x_189) ;  /* 0x0000006000007945 */ /* 0x000fe20003800000 */
[----:B------:R-:W-:-:S07]  /*9ce0*/  IMAD.MOV.U32 R15, RZ, RZ, -0x1 ;  /* 0xffffffffff0f7424 */ /* 0x000fce00078e00ff */
[----:B------:R-:W-:Y:S05]  /*9cf0*/  WARPSYNC.COLLECTIVE R15, `(.L_x_190) ;  /* 0x000000000f0c7348 */ /* 0x000fea0003c00000 */
[----:B------:R-:W-:Y:S02]  /*9d00*/  ELECT P6, UR62, PT ;  /* 0x00000000003e782f */ /* 0x000fe400038c0000 */
[----:B------:R-:W-:Y:S01]  /*9d10*/  MOV R14, UR62 ;  /* 0x0000003e000e7c02 */ /* 0x000fe20008000f00 */
[----:B------:R-:W-:Y:S10]  /*9d20*/  ENDCOLLECTIVE ;  /* 0x000000000000791b */ /* 0x000ff40003800000 */
.L_x_190:
[----:B------:R-:W-:Y:S05]  /*9d30*/  BSYNC B0 ;  /* 0x0000000000007941 */ /* 0x000fea0003800000 */
.L_x_189:
[----:B------:R-:W-:Y:S05]  /*9d40*/  BRA `(.L_x_191) ;  /* 0xfffffff000ec7947 */ /* 0x000fea000383ffff */
.L_x_164:
[----:B-1----:R1:W2:Y:S02]  /*9d50*/  SYNCS.PHASECHK.TRANS64.TRYWAIT P0, [R7+URZ], R2 ;  /* 0x00000002070075a7 */ /* 0x0022a4000800017f */
[----:B--2---:R-:W-:Y:S05]  /*9d60*/  @!P0 NANOSLEEP.SYNCS 0x989680 ;  /* 0x009896800000895d */ /* 0x004fea0003900000 */
[----:B------:R-:W2:Y:S02]  /*9d70*/  @!P0 SYNCS.PHASECHK.TRANS64 P0, [R7+URZ], R2 ;  /* 0x00000002070085a7 */ /* 0x000ea4000800007f */
[----:B--2---:R-:W-:Y:S05]  /*9d80*/  @!P0 BRA `(.L_x_164) ;  /* 0xfffffffc00f08947 */ /* 0x004fea000383ffff */
[----:B------:R-:W-:Y:S05]  /*9d90*/  BRA `(.L_x_192) ;  /* 0xfffffff4002c7947 */ /* 0x000fea000383ffff */
.L_x_165:
[----:B-1----:R1:W2:Y:S02]  /*9da0*/  SYNCS.PHASECHK.TRANS64.TRYWAIT P0, [R9+URZ], R4 ;  /* 0x00000004090075a7 */ /* 0x0022a4000800017f */
[----:B--2---:R-:W-:Y:S05]  /*9db0*/  @!P0 NANOSLEEP.SYNCS 0x989680 ;  /* 0x009896800000895d */ /* 0x004fea0003900000 */
[----:B------:R-:W2:Y:S02]  /*9dc0*/  @!P0 SYNCS.PHASECHK.TRANS64 P0, [R9+URZ], R4 ;  /* 0x00000004090085a7 */ /* 0x000ea4000800007f */
[----:B--2---:R-:W-:Y:S05]  /*9dd0*/  @!P0 BRA `(.L_x_165) ;  /* 0xfffffffc00f08947 */ /* 0x004fea000383ffff */
[----:B------:R-:W-:Y:S05]  /*9de0*/  BRA `(.L_x_193) ;  /* 0xfffffff4003c7947 */ /* 0x000fea000383ffff */
.L_x_166:
[----:B-1----:R1:W2:Y:S02]  /*9df0*/  SYNCS.PHASECHK.TRANS64.TRYWAIT P0, [R6+URZ], R5 ;  /* 0x00000005060075a7 */ /* 0x0022a4000800017f */
[----:B--2---:R-:W-:Y:S05]  /*9e00*/  @!P0 NANOSLEEP.SYNCS 0x989680 ;  /* 0x009896800000895d */ /* 0x004fea0003900000 */
[----:B------:R-:W2:Y:S02]  /*9e10*/  @!P0 SYNCS.PHASECHK.TRANS64 P0, [R6+URZ], R5 ;  /* 0x00000005060085a7 */ /* 0x000ea4000800007f */
[----:B--2---:R-:W-:Y:S05]  /*9e20*/  @!P0 BRA `(.L_x_166) ;  /* 0xfffffffc00f08947 */ /* 0x004fea000383ffff */
[----:B------:R-:W-:Y:S05]  /*9e30*/  BRA `(.L_x_194) ;  /* 0xfffffff4004c7947 */ /* 0x000fea000383ffff */
.L_x_167:
[----:B-1----:R1:W2:Y:S02]  /*9e40*/  SYNCS.PHASECHK.TRANS64.TRYWAIT P0, [R9+URZ], R4 ;  /* 0x00000004090075a7 */ /* 0x0022a4000800017f */
[----:B--2---:R-:W-:Y:S05]  /*9e50*/  @!P0 NANOSLEEP.SYNCS 0x989680 ;  /* 0x009896800000895d */ /* 0x004fea0003900000 */
[----:B------:R-:W2:Y:S02]  /*9e60*/  @!P0 SYNCS.PHASECHK.TRANS64 P0, [R9+URZ], R4 ;  /* 0x00000004090085a7 */ /* 0x000ea4000800007f */
[----:B--2---:R-:W-:Y:S05]  /*9e70*/  @!P0 BRA `(.L_x_167) ;  /* 0xfffffffc00f08947 */ /* 0x004fea000383ffff */
[----:B------:R-:W-:Y:S05]  /*9e80*/  BRA `(.L_x_195) ;  /* 0xfffffff4005c7947 */ /* 0x000fea000383ffff */
.L_x_168:
[----:B-1----:R1:W2:Y:S02]  /*9e90*/  SYNCS.PHASECHK.TRANS64.TRYWAIT P0, [R6+URZ], R5 ;  /* 0x00000005060075a7 */ /* 0x0022a4000800017f */
[----:B--2---:R-:W-:Y:S05]  /*9ea0*/  @!P0 NANOSLEEP.SYNCS 0x989680 ;  /* 0x009896800000895d */ /* 0x004fea0003900000 */
[----:B------:R-:W2:Y:S02]  /*9eb0*/  @!P0 SYNCS.PHASECHK.TRANS64 P0, [R6+URZ], R5 ;  /* 0x00000005060085a7 */ /* 0x000ea4000800007f */
[----:B--2---:R-:W-:Y:S05]  /*9ec0*/  @!P0 BRA `(.L_x_168) ;  /* 0xfffffffc00f08947 */ /* 0x004fea000383ffff */
[----:B------:R-:W-:Y:S05]  /*9ed0*/  BRA `(.L_x_196) ;  /* 0xfffffff4006c7947 */ /* 0x000fea000383ffff */
.L_x_169:
[----:B-1----:R1:W2:Y:S02]  /*9ee0*/  SYNCS.PHASECHK.TRANS64.TRYWAIT P0, [R9+URZ], R4 ;  /* 0x00000004090075a7 */ /* 0x0022a4000800017f */
[----:B--2---:R-:W-:Y:S05]  /*9ef0*/  @!P0 NANOSLEEP.SYNCS 0x989680 ;  /* 0x009896800000895d */ /* 0x004fea0003900000 */
[----:B------:R-:W2:Y:S02]  /*9f00*/  @!P0 SYNCS.PHASECHK.TRANS64 P0, [R9+URZ], R4 ;  /* 0x00000004090085a7 */ /* 0x000ea4000800007f */
[----:B--2---:R-:W-:Y:S05]  /*9f10*/  @!P0 BRA `(.L_x_169) ;  /* 0xfffffffc00f08947 */ /* 0x004fea000383ffff */
[----:B------:R-:W-:Y:S05]  /*9f20*/  BRA `(.L_x_197) ;  /* 0xfffffff4007c7947 */ /* 0x000fea000383ffff */
.L_x_170:
[----:B-1----:R1:W2:Y:S02]  /*9f30*/  SYNCS.PHASECHK.TRANS64.TRYWAIT P0, [R6+URZ], R5 ;  /* 0x00000005060075a7 */ /* 0x0022a4000800017f */
[----:B--2---:R-:W-:Y:S05]  /*9f40*/  @!P0 NANOSLEEP.SYNCS 0x989680 ;  /* 0x009896800000895d */ /* 0x004fea0003900000 */
[----:B------:R-:W2:Y:S02]  /*9f50*/  @!P0 SYNCS.PHASECHK.TRANS64 P0, [R6+URZ], R5 ;  /* 0x00000005060085a7 */ /* 0x000ea4000800007f */
[----:B--2---:R-:W-:Y:S05]  /*9f60*/  @!P0 BRA `(.L_x_170) ;  /* 0xfffffffc00f08947 */ /* 0x004fea000383ffff */
[----:B------:R-:W-:Y:S05]  /*9f70*/  BRA `(.L_x_198) ;  /* 0xfffffff4008c7947 */ /* 0x000fea000383ffff */
.L_x_171:
[----:B-1----:R1:W2:Y:S02]  /*9f80*/  SYNCS.PHASECHK.TRANS64.TRYWAIT P0, [R9+URZ], R4 ;  /* 0x00000004090075a7 */ /* 0x0022a4000800017f */
[----:B--2---:R-:W-:Y:S05]  /*9f90*/  @!P0 NANOSLEEP.SYNCS 0x989680 ;  /* 0x009896800000895d */ /* 0x004fea0003900000 */
[----:B------:R-:W2:Y:S02]  /*9fa0*/  @!P0 SYNCS.PHASECHK.TRANS64 P0, [R9+URZ], R4 ;  /* 0x00000004090085a7 */ /* 0x000ea4000800007f */
[----:B--2---:R-:W-:Y:S05]  /*9fb0*/  @!P0 BRA `(.L_x_171) ;  /* 0xfffffffc00f08947 */ /* 0x004fea000383ffff */
[----:B------:R-:W-:Y:S05]  /*9fc0*/  BRA `(.L_x_199) ;  /* 0xfffffff4009c7947 */ /* 0x000fea000383ffff */
.L_x_172:
[----:B--2---:R2:W3:Y:S02]  /*9fd0*/  SYNCS.PHASECHK.TRANS64.TRYWAIT P0, [R6+URZ], R5 ;  /* 0x00000005060075a7 */ /* 0x0044e4000800017f */
[----:B---3--:R-:W-:Y:S05]  /*9fe0*/  @!P0 NANOSLEEP.SYNCS 0x989680 ;  /* 0x009896800000895d */ /* 0x008fea0003900000 */
[----:B------:R-:W3:Y:S02]  /*9ff0*/  @!P0 SYNCS.PHASECHK.TRANS64 P0, [R6+URZ], R5 ;  /* 0x00000005060085a7 */ /* 0x000ee4000800007f */
[----:B---3--:R-:W-:Y:S05]  /*a000*/  @!P0 BRA `(.L_x_172) ;  /* 0xfffffffc00f08947 */ /* 0x008fea000383ffff */
[----:B------:R-:W-:Y:S05]  /*a010*/  BRA `(.L_x_200) ;  /* 0xfffffff400a47947 */ /* 0x000fea000383ffff */
.L_x_201:
[----:B------:R-:W-:-:S00]  /*a020*/  BRA `(.L_x_201) ;  /* 0xfffffffc00fc7947 */ /* 0x000fc0000383ffff */
[----:B------:R-:W-:-:S00]  /*a030*/  NOP ;  /* 0x0000000000007918 */ /* 0x000fc00000000000 */
        /* <DEDUP_REMOVED lines=12> */
.L_x_202:


//--------------------- .nv.global.init           --------------------------
	.section	.nv.global.init,"aw",@progbits
.nv.global.init:
	.type		$str$24,@object
	.size		$str$24,($str$25 - $str$24)
$str$24:
        /*0000*/ 	.byte	0x28, 0x61, 0x64, 0x64, 0x72, 0x65, 0x73, 0x73, 0x20, 0x26, 0x20, 0x6d, 0x61, 0x73, 0x6b, 0x29
        /*0010*/ 	.byte	0x20, 0x3d, 0x3d, 0x20, 0x30, 0x00
	.type		$str$25,@object
	.size		$str$25,(__unnamed_1 - $str$25)
$str$25:
        /*0016*/ 	.byte	0x2f, 0x74, 0x6d, 0x70, 0x2f, 0x63, 0x75, 0x74, 0x6c, 0x61, 0x73, 0x73, 0x5f, 0x73, 0x77, 0x65
        /*0026*/ 	.byte	0x65, 0x70, 0x5f, 0x73, 0x72, 0x63, 0x2f, 0x69, 0x6e, 0x63, 0x6c, 0x75, 0x64, 0x65, 0x2f, 0x63
        /*0036*/ 	.byte	0x75, 0x74, 0x65, 0x2f, 0x70, 0x6f, 0x69, 0x6e, 0x74, 0x65, 0x72, 0x5f, 0x66, 0x6c, 0x61, 0x67
        /*0046*/ 	.byte	0x67, 0x65, 0x64, 0x2e, 0x68, 0x70, 0x70, 0x00
	.type		__unnamed_1,@object
	.size		__unnamed_1,(__unnamed_2 - __unnamed_1)
__unnamed_1:
        /*004e*/ 	.byte	0x61, 0x75, 0x74, 0x6f, 0x20, 0x63, 0x75, 0x74, 0x65, 0x3a, 0x3a, 0x61, 0x73, 0x5f, 0x70, 0x6f
        /* <DEDUP_REMOVED lines=27> */
        /*020e*/ 	.byte	0x3a, 0x43, 0x3c, 0x34, 0x30, 0x39, 0x36, 0x3e, 0x3e, 0x3e, 0x3e, 0x3e, 0x5d, 0x00
	.type		__unnamed_2,@object
	.size		__unnamed_2,(.L_1 - __unnamed_2)
__unnamed_2:
        /* <DEDUP_REMOVED lines=29> */
.L_1:


//--------------------- .nv.shared._ZN7cutlass13device_kernelINS_4gemm6kernel13GemmUniversalIN4cute5tupleIJiiiiEEENS1_10collective13CollectiveMmaINS1_37MainloopSm90TmaGmmaWarpSpecializedFP8ILi10ENS5_IJNS4_1CILi1EEESB_SB_EEENS1_35KernelTmaWarpSpecializedCooperativeEEENS5_IJNSA_ILi256EEENSA_ILi64EEESG_EEENS_12float_e4m3_tENS5_IJlSB_lEEESI_SJ_NS4_8TiledMMAINS4_8MMA_AtomIJNS4_4SM904GMMA30MMA_64x64x32_F32E4M3E4M3_SS_TNILNSN_7ScaleInE1ELSP_1EEEEEENS4_6LayoutINS5_IJNSA_ILi2EEESB_SB_EEENS5_IJSB_NSA_ILi0EEESV_EEEEENS5_IJNS4_10UnderscoreESY_SY_EEEEENS4_13SM90_TMA_LOADENS4_14ComposedLayoutINS4_7SwizzleILi2ELi4ELi3EEENS4_18smem_ptr_flag_bitsILi8EEENSS_INS5_IJNSA_ILi8EEESG_EEENS5_IJSG_SB_EEEEEEEvNS4_8identityES11_S1B_vS1C_EENS_8epilogue10collective18CollectiveEpilogueINS1E_22Sm90TmaWarpSpecializedILi4ELi2ELi16ELb0ELb0EEEJSH_NS5_IJNSA_ILi128EEENSA_ILi32EEEEEESI_SJ_SI_SJ_NS1E_6fusion15FusionCallbacksIS1I_NS1M_17LinCombPerRowBiasISI_fSI_SI_fLi16ELNS_15FloatRoundStyleE2EEESH_S1L_JEEES11_NS12_INS13_ILi1ELi4ELi3EEES16_NSS_INS5_IJS17_S1K_EEENS5_IJS1K_SB_EEEEEEENS4_39AutoVectorizingCopyWithAssumedAlignmentILi128EEENS4_14SM90_TMA_STOREES1W_S1Y_NS4_9Copy_AtomIJNS4_17SM90_U32x4_STSM_NENS_6half_tEEEEvEEEvvEEEEvNT_6ParamsE --------------------------
	.section	.nv.shared._ZN7cutlass13device_kernelINS_4gemm6kernel13GemmUniversalIN4cute5tupleIJiiiiEEENS1_10collective13CollectiveMmaINS1_37MainloopSm90TmaGmmaWarpSpecializedFP8ILi10ENS5_IJNS4_1CILi1EEESB_SB_EEENS1_35KernelTmaWarpSpecializedCooperativeEEENS5_IJNSA_ILi256EEENSA_ILi64EEESG_EEENS_12float_e4m3_tENS5_IJlSB_lEEESI_SJ_NS4_8TiledMMAINS4_8MMA_AtomIJNS4_4SM904GMMA30MMA_64x64x32_F32E4M3E4M3_SS_TNILNSN_7ScaleInE1ELSP_1EEEEEENS4_6LayoutINS5_IJNSA_ILi2EEESB_SB_EEENS5_IJSB_NSA_ILi0EEESV_EEEEENS5_IJNS4_10UnderscoreESY_SY_EEEEENS4_13SM90_TMA_LOADENS4_14ComposedLayoutINS4_7SwizzleILi2ELi4ELi3EEENS4_18smem_ptr_flag_bitsILi8EEENSS_INS5_IJNSA_ILi8EEESG_EEENS5_IJSG_SB_EEEEEEEvNS4_8identityES11_S1B_vS1C_EENS_8epilogue10collective18CollectiveEpilogueINS1E_22Sm90TmaWarpSpecializedILi4ELi2ELi16ELb0ELb0EEEJSH_NS5_IJNSA_ILi128EEENSA_ILi32EEEEEESI_SJ_SI_SJ_NS1E_6fusion15FusionCallbacksIS1I_NS1M_17LinCombPerRowBiasISI_fSI_SI_fLi16ELNS_15FloatRoundStyleE2EEESH_S1L_JEEES11_NS12_INS13_ILi1ELi4ELi3EEES16_NSS_INS5_IJS17_S1K_EEENS5_IJS1K_SB_EEEEEEENS4_39AutoVectorizingCopyWithAssumedAlignmentILi128EEENS4_14SM90_TMA_STOREES1W_S1Y_NS4_9Copy_AtomIJNS4_17SM90_U32x4_STSM_NENS_6half_tEEEEvEEEvvEEEEvNT_6ParamsE,"aw",@nobits
	.sectionflags	@""
	.align	16
	.zero		1024


//--------------------- .nv.shared.reserved.0     --------------------------
	.section	.nv.shared.reserved.0,"aw",@nobits
	.weak		__nv_reservedSMEM_offset_0_alias
	.size		__nv_reservedSMEM_offset_0_alias, 0, 0
	.other		__nv_reservedSMEM_offset_0_alias,@"STO_CUDA_RESERVED_SHARED STV_DEFAULT"
__nv_reservedSMEM_offset_0_alias:
	.zero		0


//--------------------- .nv.global                --------------------------
	.section	.nv.global,"aw",@nobits
.nv.global:
	.type		_ZN39_INTERNAL_fa55b20b_4_k_cu_1c1d2556_29934cute1_E,@object
	.size		_ZN39_INTERNAL_fa55b20b_4_k_cu_1c1d2556_29934cute1_E,(_ZN39_INTERNAL_fa55b20b_4_k_cu_1c1d2556_29934cuda3std3__45__cpo6cbeginE - _ZN39_INTERNAL_fa55b20b_4_k_cu_1c1d2556_29934cute1_E)
_ZN39_INTERNAL_fa55b20b_4_k_cu_1c1d2556_29934cute1_E:
	.zero		1
	.type		_ZN39_INTERNAL_fa55b20b_4_k_cu_1c1d2556_29934cuda3std3__45__cpo6cbeginE,@object
	.size		_ZN39_INTERNAL_fa55b20b_4_k_cu_1c1d2556_29934cuda3std3__45__cpo6cbeginE,(_ZN39_INTERNAL_fa55b20b_4_k_cu_1c1d2556_29934cuda3std3__48in_placeE - _ZN39_INTERNAL_fa55b20b_4_k_cu_1c1d2556_29934cuda3std3__45__cpo6cbeginE)
_ZN39_INTERNAL_fa55b20b_4_k_cu_1c1d2556_29934cuda3std3__45__cpo6cbeginE:
	.zero		1
	.type		_ZN39_INTERNAL_fa55b20b_4_k_cu_1c1d2556_29934cuda3std3__48in_placeE,@object
	.size		_ZN39_INTERNAL_fa55b20b_4_k_cu_1c1d2556_29934cuda3std3__48in_placeE,(_ZN39_INTERNAL_fa55b20b_4_k_cu_1c1d2556_29934cuda3std6ranges3__45__cpo9iter_moveE - _ZN39_INTERNAL_fa55b20b_4_k_cu_1c1d2556_29934cuda3std3__48in_placeE)
_ZN39_INTERNAL_fa55b20b_4_k_cu_1c1d2556_29934cuda3std3__48in_placeE:
	.zero		1
	.type		_ZN39_INTERNAL_fa55b20b_4_k_cu_1c1d2556_29934cuda3std6ranges3__45__cpo9iter_moveE,@object
	.size		_ZN39_INTERNAL_fa55b20b_4_k_cu_1c1d2556_29934cuda3std6ranges3__45__cpo9iter_moveE,(_ZN39_INTERNAL_fa55b20b_4_k_cu_1c1d2556_29934cuda3std3__45__cpo5beginE - _ZN39_INTERNAL_fa55b20b_4_k_cu_1c1d2556_29934cuda3std6ranges3__45__cpo9iter_moveE)
_ZN39_INTERNAL_fa55b20b_4_k_cu_1c1d2556_29934cuda3std6ranges3__45__cpo9iter_moveE:
	.zero		1
	.type		_ZN39_INTERNAL_fa55b20b_4_k_cu_1c1d2556_29934cuda3std3__45__cpo5beginE,@object
	.size		_ZN39_INTERNAL_fa55b20b_4_k_cu_1c1d2556_29934cuda3std3__45__cpo5beginE,(_ZN39_INTERNAL_fa55b20b_4_k_cu_1c1d2556_29934cuda3std3__441_GLOBAL__N__fa55b20b_4_k_cu_1c1d2556_29936ignoreE - _ZN39_INTERNAL_fa55b20b_4_k_cu_1c1d2556_29934cuda3std3__45__cpo5beginE)
_ZN39_INTERNAL_fa55b20b_4_k_cu_1c1d2556_29934cuda3std3__45__cpo5beginE:
	.zero		1
	.type		_ZN39_INTERNAL_fa55b20b_4_k_cu_1c1d2556_29934cuda3std3__441_GLOBAL__N__fa55b20b_4_k_cu_1c1d2556_29936ignoreE,@object
	.size		_ZN39_INTERNAL_fa55b20b_4_k_cu_1c1d2556_29934cuda3std3__441_GLOBAL__N__fa55b20b_4_k_cu_1c1d2556_29936ignoreE,(_ZN39_INTERNAL_fa55b20b_4_k_cu_1c1d2556_29934cute7productE - _ZN39_INTERNAL_fa55b20b_4_k_cu_1c1d2556_29934cuda3std3__441_GLOBAL__N__fa55b20b_4_k_cu_1c1d2556_29936ignoreE)
_ZN39_INTERNAL_fa55b20b_4_k_cu_1c1d2556_29934cuda3std3__441_GLOBAL__N__fa55b20b_4_k_cu_1c1d2556_29936ignoreE:
	.zero		1
	.type		_ZN39_INTERNAL_fa55b20b_4_k_cu_1c1d2556_29934cute7productE,@object
	.size		_ZN39_INTERNAL_fa55b20b_4_k_cu_1c1d2556_29934cute7productE,(_ZN39_INTERNAL_fa55b20b_4_k_cu_1c1d2556_29934cuda3std3__45__cpo3endE - _ZN39_INTERNAL_fa55b20b_4_k_cu_1c1d2556_29934cute7productE)
_ZN39_INTERNAL_fa55b20b_4_k_cu_1c1d2556_29934cute7productE:
	.zero		1
	.type		_ZN39_INTERNAL_fa55b20b_4_k_cu_1c1d2556_29934cuda3std3__45__cpo3endE,@object
	.size		_ZN39_INTERNAL_fa55b20b_4_k_cu_1c1d2556_29934cuda3std3__45__cpo3endE,(_ZN39_INTERNAL_fa55b20b_4_k_cu_1c1d2556_29934cuda3std3__419piecewise_constructE - _ZN39_INTERNAL_fa55b20b_4_k_cu_1c1d2556_29934cuda3std3__45__cpo3endE)
_ZN39_INTERNAL_fa55b20b_4_k_cu_1c1d2556_29934cuda3std3__45__cpo3endE:
	.zero		1
	.type		_ZN39_INTERNAL_fa55b20b_4_k_cu_1c1d2556_29934cuda3std3__419piecewise_constructE,@object
	.size		_ZN39_INTERNAL_fa55b20b_4_k_cu_1c1d2556_29934cuda3std3__419piecewise_constructE,(_ZN39_INTERNAL_fa55b20b_4_k_cu_1c1d2556_29934cuda3std3__45__cpo4cendE - _ZN39_INTERNAL_fa55b20b_4_k_cu_1c1d2556_29934cuda3std3__419piecewise_constructE)
_ZN39_INTERNAL_fa55b20b_4_k_cu_1c1d2556_29934cuda3std3__419piecewise_constructE:
	.zero		1
	.type		_ZN39_INTERNAL_fa55b20b_4_k_cu_1c1d2556_29934cuda3std3__45__cpo4cendE,@object
	.size		_ZN39_INTERNAL_fa55b20b_4_k_cu_1c1d2556_29934cuda3std3__45__cpo4cendE,(_ZN39_INTERNAL_fa55b20b_4_k_cu_1c1d2556_29934cuda3std6ranges3__45__cpo4swapE - _ZN39_INTERNAL_fa55b20b_4_k_cu_1c1d2556_29934cuda3std3__45__cpo4cendE)
_ZN39_INTERNAL_fa55b20b_4_k_cu_1c1d2556_29934cuda3std3__45__cpo4cendE:
	.zero		1
	.type		_ZN39_INTERNAL_fa55b20b_4_k_cu_1c1d2556_29934cuda3std6ranges3__45__cpo4swapE,@object
	.size		_ZN39_INTERNAL_fa55b20b_4_k_cu_1c1d2556_29934cuda3std6ranges3__45__cpo4swapE,(.L_9 - _ZN39_INTERNAL_fa55b20b_4_k_cu_1c1d2556_29934cuda3std6ranges3__45__cpo4swapE)
_ZN39_INTERNAL_fa55b20b_4_k_cu_1c1d2556_29934cuda3std6ranges3__45__cpo4swapE:
	.zero		1
.L_9:


//--------------------- .nv.constant0._ZN7cutlass13device_kernelINS_4gemm6kernel13GemmUniversalIN4cute5tupleIJiiiiEEENS1_10collective13CollectiveMmaINS1_37MainloopSm90TmaGmmaWarpSpecializedFP8ILi10ENS5_IJNS4_1CILi1EEESB_SB_EEENS1_35KernelTmaWarpSpecializedCooperativeEEENS5_IJNSA_ILi256EEENSA_ILi64EEESG_EEENS_12float_e4m3_tENS5_IJlSB_lEEESI_SJ_NS4_8TiledMMAINS4_8MMA_AtomIJNS4_4SM904GMMA30MMA_64x64x32_F32E4M3E4M3_SS_TNILNSN_7ScaleInE1ELSP_1EEEEEENS4_6LayoutINS5_IJNSA_ILi2EEESB_SB_EEENS5_IJSB_NSA_ILi0EEESV_EEEEENS5_IJNS4_10UnderscoreESY_SY_EEEEENS4_13SM90_TMA_LOADENS4_14ComposedLayoutINS4_7SwizzleILi2ELi4ELi3EEENS4_18smem_ptr_flag_bitsILi8EEENSS_INS5_IJNSA_ILi8EEESG_EEENS5_IJSG_SB_EEEEEEEvNS4_8identityES11_S1B_vS1C_EENS_8epilogue10collective18CollectiveEpilogueINS1E_22Sm90TmaWarpSpecializedILi4ELi2ELi16ELb0ELb0EEEJSH_NS5_IJNSA_ILi128EEENSA_ILi32EEEEEESI_SJ_SI_SJ_NS1E_6fusion15FusionCallbacksIS1I_NS1M_17LinCombPerRowBiasISI_fSI_SI_fLi16ELNS_15FloatRoundStyleE2EEESH_S1L_JEEES11_NS12_INS13_ILi1ELi4ELi3EEES16_NSS_INS5_IJS17_S1K_EEENS5_IJS1K_SB_EEEEEEENS4_39AutoVectorizingCopyWithAssumedAlignmentILi128EEENS4_14SM90_TMA_STOREES1W_S1Y_NS4_9Copy_AtomIJNS4_17SM90_U32x4_STSM_NENS_6half_tEEEEvEEEvvEEEEvNT_6ParamsE --------------------------
	.section	.nv.constant0._ZN7cutlass13device_kernelINS_4gemm6kernel13GemmUniversalIN4cute5tupleIJiiiiEEENS1_10collective13CollectiveMmaINS1_37MainloopSm90TmaGmmaWarpSpecializedFP8ILi10ENS5_IJNS4_1CILi1EEESB_SB_EEENS1_35KernelTmaWarpSpecializedCooperativeEEENS5_IJNSA_ILi256EEENSA_ILi64EEESG_EEENS_12float_e4m3_tENS5_IJlSB_lEEESI_SJ_NS4_8TiledMMAINS4_8MMA_AtomIJNS4_4SM904GMMA30MMA_64x64x32_F32E4M3E4M3_SS_TNILNSN_7ScaleInE1ELSP_1EEEEEENS4_6LayoutINS5_IJNSA_ILi2EEESB_SB_EEENS5_IJSB_NSA_ILi0EEESV_EEEEENS5_IJNS4_10UnderscoreESY_SY_EEEEENS4_13SM90_TMA_LOADENS4_14ComposedLayoutINS4_7SwizzleILi2ELi4ELi3EEENS4_18smem_ptr_flag_bitsILi8EEENSS_INS5_IJNSA_ILi8EEESG_EEENS5_IJSG_SB_EEEEEEEvNS4_8identityES11_S1B_vS1C_EENS_8epilogue10collective18CollectiveEpilogueINS1E_22Sm90TmaWarpSpecializedILi4ELi2ELi16ELb0ELb0EEEJSH_NS5_IJNSA_ILi128EEENSA_ILi32EEEEEESI_SJ_SI_SJ_NS1E_6fusion15FusionCallbacksIS1I_NS1M_17LinCombPerRowBiasISI_fSI_SI_fLi16ELNS_15FloatRoundStyleE2EEESH_S1L_JEEES11_NS12_INS13_ILi1ELi4ELi3EEES16_NSS_INS5_IJS17_S1K_EEENS5_IJS1K_SB_EEEEEEENS4_39AutoVectorizingCopyWithAssumedAlignmentILi128EEENS4_14SM90_TMA_STOREES1W_S1Y_NS4_9Copy_AtomIJNS4_17SM90_U32x4_STSM_NENS_6half_tEEEEvEEEvvEEEEvNT_6ParamsE,"a",@progbits
	.sectionflags	@""
	.align	4
.nv.constant0._ZN7cutlass13device_kernelINS_4gemm6kernel13GemmUniversalIN4cute5tupleIJiiiiEEENS1_10collective13CollectiveMmaINS1_37MainloopSm90TmaGmmaWarpSpecializedFP8ILi10ENS5_IJNS4_1CILi1EEESB_SB_EEENS1_35KernelTmaWarpSpecializedCooperativeEEENS5_IJNSA_ILi256EEENSA_ILi64EEESG_EEENS_12float_e4m3_tENS5_IJlSB_lEEESI_SJ_NS4_8TiledMMAINS4_8MMA_AtomIJNS4_4SM904GMMA30MMA_64x64x32_F32E4M3E4M3_SS_TNILNSN_7ScaleInE1ELSP_1EEEEEENS4_6LayoutINS5_IJNSA_ILi2EEESB_SB_EEENS5_IJSB_NSA_ILi0EEESV_EEEEENS5_IJNS4_10UnderscoreESY_SY_EEEEENS4_13SM90_TMA_LOADENS4_14ComposedLayoutINS4_7SwizzleILi2ELi4ELi3EEENS4_18smem_ptr_flag_bitsILi8EEENSS_INS5_IJNSA_ILi8EEESG_EEENS5_IJSG_SB_EEEEEEEvNS4_8identityES11_S1B_vS1C_EENS_8epilogue10collective18CollectiveEpilogueINS1E_22Sm90TmaWarpSpecializedILi4ELi2ELi16ELb0ELb0EEEJSH_NS5_IJNSA_ILi128EEENSA_ILi32EEEEEESI_SJ_SI_SJ_NS1E_6fusion15FusionCallbacksIS1I_NS1M_17LinCombPerRowBiasISI_fSI_SI_fLi16ELNS_15FloatRoundStyleE2EEESH_S1L_JEEES11_NS12_INS13_ILi1ELi4ELi3EEES16_NSS_INS5_IJS17_S1K_EEENS5_IJS1K_SB_EEEEEEENS4_39AutoVectorizingCopyWithAssumedAlignmentILi128EEENS4_14SM90_TMA_STOREES1W_S1Y_NS4_9Copy_AtomIJNS4_17SM90_U32x4_STSM_NENS_6half_tEEEEvEEEvvEEEEvNT_6ParamsE:
	.zero		2432


//--------------------- SYMBOLS --------------------------

	.type		.nv.reservedSmem.offset0,@object
	.size		.nv.reservedSmem.offset0,0x4
	.type		__assertfail,@function
